	.target	sm_100a

	.elftype	@"ET_EXEC"


//--------------------- .note.nv.tkinfo           --------------------------
	.section	.note.nv.tkinfo,"",@"SHT_NOTE"
	.sectionflags	@"SHF_NOTE_NV_TKINFO"
	.tkinfo
        /*0018*/ 	.word	0x00000002
        /*0030*/ 	.string	""
        /*0030*/ 	.string	"ptxas"
        /*0030*/ 	.string	"Cuda compilation tools, release 13.0, V13.0.88"
        /*0030*/ 	.string	"Build cuda_13.0.r13.0/compiler.36424714_0"
        /*0030*/ 	.string	"-arch sm_100a -m 64 "



//--------------------- .note.nv.cuinfo           --------------------------
	.section	.note.nv.cuinfo,"",@"SHT_NOTE"
	.sectionflags	@"SHF_NOTE_NV_CUINFO"
        /*0018*/ 	.short	0x0002
        /*001a*/ 	.short	0x0064
        /*001c*/ 	.short	0x0082
	.zero		2


//--------------------- .nv.info                  --------------------------
	.section	.nv.info,"",@"SHT_CUDA_INFO"
	.align	4


	//----- nvinfo : EIATTR_REGCOUNT
	.align		4
        /*0000*/ 	.byte	0x04, 0x2f
        /*0002*/ 	.short	(.L_19 - .L_18)
	.align		4
.L_18:
        /*0004*/ 	.word	index@(_ZN7cutlass13device_kernelINS_4gemm6kernel13GemmUniversalIN4cute5tupleIJiiiiEEENS1_10collective13CollectiveMmaINS1_35MainloopSm100TmaUmmaWarpSpecializedILi13ELi2ELi4ENS5_IJNS4_1CILi2EEENSA_ILi1EEESC_EEEEENS5_IJNSA_ILi128EEESF_NSA_ILi64EEEEEENS_6half_tENS5_IJSC_llEEESI_SJ_NS4_8TiledMMAINS4_8MMA_AtomIJNS4_26SM100_MMA_F16BF16_2x1SM_SSISI_SI_fLi128ELi128ELNS4_4UMMA5MajorE1ELSO_1ELNSN_7ScaleInE0ELSP_0EEEEEENS4_6LayoutINS5_IJSC_SC_SC_EEENS5_IJNSA_ILi0EEESU_SU_EEEEENS5_IJNS4_10UnderscoreESX_SX_EEEEENS4_18SM100_TMA_2SM_LOADENS4_14ComposedLayoutINS4_7SwizzleILi3ELi4ELi3EEENS4_18smem_ptr_flag_bitsILi16EEENSS_INS5_IJSG_NSA_ILi8EEEEEENS5_IJSC_SG_EEEEEEEvNS4_8identityES10_S1A_vS1B_EENS_8epilogue10collective18CollectiveEpilogueINS1D_23Sm100TmaWarpSpecializedILi4ELi2ELi16ELb1ELb0EEEJNS5_IJSG_SF_SG_EEENS5_IJNSS_ISG_SC_EENSS_INS5_IJNSA_ILi16EEESB_EEES18_EEEEESI_NS5_IJlSC_lEEESI_S1O_NS1D_6fusion15FusionCallbacksIS1H_NS1P_17LinearCombinationISI_fSI_fLNS_15FloatRoundStyleE2EEES1I_S1N_JEEENS4_5SM1004TMEM4LOAD26SM100_TMEM_LOAD_32dp32b16xENS4_13SM90_TMA_LOADENS11_INS12_ILi1ELi4ELi3EEES15_NSS_INS5_IJS16_S1K_EEENS5_IJS1K_SC_EEEEEEENS4_39AutoVectorizingCopyWithAssumedAlignmentILi128EEENS4_14SM90_TMA_STOREES24_S26_S26_EEEvvEEEEvNT_6ParamsE)
        /*0008*/ 	.word	0x0000005b


	//----- nvinfo : EIATTR_FRAME_SIZE
	.align		4
.L_19:
        /*000c*/ 	.byte	0x04, 0x11
        /*000e*/ 	.short	(.L_21 - .L_20)
	.align		4
.L_20:
        /*0010*/ 	.word	index@($__internal_2_$__cuda_sm10x_tcgen05_guardrail_trap_unallocated_columns_being_dealloced)
        /*0014*/ 	.word	0x00000000


	//----- nvinfo : EIATTR_FRAME_SIZE
	.align		4
.L_21:
        /*0018*/ 	.byte	0x04, 0x11
        /*001a*/ 	.short	(.L_23 - .L_22)
	.align		4
.L_22:
        /*001c*/ 	.word	index@($__internal_1_$__cuda_sm10x_tcgen05_guardrail_trap_phase_invalid_during_alloc)
        /*0020*/ 	.word	0x00000000


	//----- nvinfo : EIATTR_FRAME_SIZE
	.align		4
.L_23:
        /*0024*/ 	.byte	0x04, 0x11
        /*0026*/ 	.short	(.L_25 - .L_24)
	.align		4
.L_24:
        /*0028*/ 	.word	index@($__internal_0_$__cuda_sm10x_tcgen05_guardrail_trap_col_being_dealloced_not_returned_by_alloc)
        /*002c*/ 	.word	0x00000000


	//----- nvinfo : EIATTR_FRAME_SIZE
	.align		4
.L_25:
        /*0030*/ 	.byte	0x04, 0x11
        /*0032*/ 	.short	(.L_27 - .L_26)
	.align		4
.L_26:
        /*0034*/ 	.word	index@(_ZN7cutlass13device_kernelINS_4gemm6kernel13GemmUniversalIN4cute5tupleIJiiiiEEENS1_10collective13CollectiveMmaINS1_35MainloopSm100TmaUmmaWarpSpecializedILi13ELi2ELi4ENS5_IJNS4_1CILi2EEENSA_ILi1EEESC_EEEEENS5_IJNSA_ILi128EEESF_NSA_ILi64EEEEEENS_6half_tENS5_IJSC_llEEESI_SJ_NS4_8TiledMMAINS4_8MMA_AtomIJNS4_26SM100_MMA_F16BF16_2x1SM_SSISI_SI_fLi128ELi128ELNS4_4UMMA5MajorE1ELSO_1ELNSN_7ScaleInE0ELSP_0EEEEEENS4_6LayoutINS5_IJSC_SC_SC_EEENS5_IJNSA_ILi0EEESU_SU_EEEEENS5_IJNS4_10UnderscoreESX_SX_EEEEENS4_18SM100_TMA_2SM_LOADENS4_14ComposedLayoutINS4_7SwizzleILi3ELi4ELi3EEENS4_18smem_ptr_flag_bitsILi16EEENSS_INS5_IJSG_NSA_ILi8EEEEEENS5_IJSC_SG_EEEEEEEvNS4_8identityES10_S1A_vS1B_EENS_8epilogue10collective18CollectiveEpilogueINS1D_23Sm100TmaWarpSpecializedILi4ELi2ELi16ELb1ELb0EEEJNS5_IJSG_SF_SG_EEENS5_IJNSS_ISG_SC_EENSS_INS5_IJNSA_ILi16EEESB_EEES18_EEEEESI_NS5_IJlSC_lEEESI_S1O_NS1D_6fusion15FusionCallbacksIS1H_NS1P_17LinearCombinationISI_fSI_fLNS_15FloatRoundStyleE2EEES1I_S1N_JEEENS4_5SM1004TMEM4LOAD26SM100_TMEM_LOAD_32dp32b16xENS4_13SM90_TMA_LOADENS11_INS12_ILi1ELi4ELi3EEES15_NSS_INS5_IJS16_S1K_EEENS5_IJS1K_SC_EEEEEEENS4_39AutoVectorizingCopyWithAssumedAlignmentILi128EEENS4_14SM90_TMA_STOREES24_S26_S26_EEEvvEEEEvNT_6ParamsE)
        /*0038*/ 	.word	0x00000000


	//----- nvinfo : EIATTR_MIN_STACK_SIZE
	.align		4
.L_27:
        /*003c*/ 	.byte	0x04, 0x12
        /*003e*/ 	.short	(.L_29 - .L_28)
	.align		4
.L_28:
        /*0040*/ 	.word	index@(_ZN7cutlass13device_kernelINS_4gemm6kernel13GemmUniversalIN4cute5tupleIJiiiiEEENS1_10collective13CollectiveMmaINS1_35MainloopSm100TmaUmmaWarpSpecializedILi13ELi2ELi4ENS5_IJNS4_1CILi2EEENSA_ILi1EEESC_EEEEENS5_IJNSA_ILi128EEESF_NSA_ILi64EEEEEENS_6half_tENS5_IJSC_llEEESI_SJ_NS4_8TiledMMAINS4_8MMA_AtomIJNS4_26SM100_MMA_F16BF16_2x1SM_SSISI_SI_fLi128ELi128ELNS4_4UMMA5MajorE1ELSO_1ELNSN_7ScaleInE0ELSP_0EEEEEENS4_6LayoutINS5_IJSC_SC_SC_EEENS5_IJNSA_ILi0EEESU_SU_EEEEENS5_IJNS4_10UnderscoreESX_SX_EEEEENS4_18SM100_TMA_2SM_LOADENS4_14ComposedLayoutINS4_7SwizzleILi3ELi4ELi3EEENS4_18smem_ptr_flag_bitsILi16EEENSS_INS5_IJSG_NSA_ILi8EEEEEENS5_IJSC_SG_EEEEEEEvNS4_8identityES10_S1A_vS1B_EENS_8epilogue10collective18CollectiveEpilogueINS1D_23Sm100TmaWarpSpecializedILi4ELi2ELi16ELb1ELb0EEEJNS5_IJSG_SF_SG_EEENS5_IJNSS_ISG_SC_EENSS_INS5_IJNSA_ILi16EEESB_EEES18_EEEEESI_NS5_IJlSC_lEEESI_S1O_NS1D_6fusion15FusionCallbacksIS1H_NS1P_17LinearCombinationISI_fSI_fLNS_15FloatRoundStyleE2EEES1I_S1N_JEEENS4_5SM1004TMEM4LOAD26SM100_TMEM_LOAD_32dp32b16xENS4_13SM90_TMA_LOADENS11_INS12_ILi1ELi4ELi3EEES15_NSS_INS5_IJS16_S1K_EEENS5_IJS1K_SC_EEEEEEENS4_39AutoVectorizingCopyWithAssumedAlignmentILi128EEENS4_14SM90_TMA_STOREES24_S26_S26_EEEvvEEEEvNT_6ParamsE)
        /*0044*/ 	.word	0x00000000
.L_29:


//--------------------- .nv.compat                --------------------------
	.section	.nv.compat,"",@"SHT_CUDA_COMPAT_INFO"
	.align	4
        /*0000*/ 	.byte	0x02, 0x09, 0x01, 0x00, 0x02, 0x02, 0x02, 0x00, 0x02, 0x05, 0x05, 0x00, 0x03, 0x07, 0x01, 0x01
        /*0010*/ 	.byte	0x02, 0x03, 0x01, 0x00, 0x02, 0x06, 0x01, 0x00, 0x04, 0x0b, 0x08, 0x00, 0x09, 0x00, 0x00, 0x00
        /*0020*/ 	.byte	0x00, 0x00, 0x00, 0x00


//--------------------- .nv.info._ZN7cutlass13device_kernelINS_4gemm6kernel13GemmUniversalIN4cute5tupleIJiiiiEEENS1_10collective13CollectiveMmaINS1_35MainloopSm100TmaUmmaWarpSpecializedILi13ELi2ELi4ENS5_IJNS4_1CILi2EEENSA_ILi1EEESC_EEEEENS5_IJNSA_ILi128EEESF_NSA_ILi64EEEEEENS_6half_tENS5_IJSC_llEEESI_SJ_NS4_8TiledMMAINS4_8MMA_AtomIJNS4_26SM100_MMA_F16BF16_2x1SM_SSISI_SI_fLi128ELi128ELNS4_4UMMA5MajorE1ELSO_1ELNSN_7ScaleInE0ELSP_0EEEEEENS4_6LayoutINS5_IJSC_SC_SC_EEENS5_IJNSA_ILi0EEESU_SU_EEEEENS5_IJNS4_10UnderscoreESX_SX_EEEEENS4_18SM100_TMA_2SM_LOADENS4_14ComposedLayoutINS4_7SwizzleILi3ELi4ELi3EEENS4_18smem_ptr_flag_bitsILi16EEENSS_INS5_IJSG_NSA_ILi8EEEEEENS5_IJSC_SG_EEEEEEEvNS4_8identityES10_S1A_vS1B_EENS_8epilogue10collective18CollectiveEpilogueINS1D_23Sm100TmaWarpSpecializedILi4ELi2ELi16ELb1ELb0EEEJNS5_IJSG_SF_SG_EEENS5_IJNSS_ISG_SC_EENSS_INS5_IJNSA_ILi16EEESB_EEES18_EEEEESI_NS5_IJlSC_lEEESI_S1O_NS1D_6fusion15FusionCallbacksIS1H_NS1P_17LinearCombinationISI_fSI_fLNS_15FloatRoundStyleE2EEES1I_S1N_JEEENS4_5SM1004TMEM4LOAD26SM100_TMEM_LOAD_32dp32b16xENS4_13SM90_TMA_LOADENS11_INS12_ILi1ELi4ELi3EEES15_NSS_INS5_IJS16_S1K_EEENS5_IJS1K_SC_EEEEEEENS4_39AutoVectorizingCopyWithAssumedAlignmentILi128EEENS4_14SM90_TMA_STOREES24_S26_S26_EEEvvEEEEvNT_6ParamsE --------------------------
	.section	.nv.info._ZN7cutlass13device_kernelINS_4gemm6kernel13GemmUniversalIN4cute5tupleIJiiiiEEENS1_10collective13CollectiveMmaINS1_35MainloopSm100TmaUmmaWarpSpecializedILi13ELi2ELi4ENS5_IJNS4_1CILi2EEENSA_ILi1EEESC_EEEEENS5_IJNSA_ILi128EEESF_NSA_ILi64EEEEEENS_6half_tENS5_IJSC_llEEESI_SJ_NS4_8TiledMMAINS4_8MMA_AtomIJNS4_26SM100_MMA_F16BF16_2x1SM_SSISI_SI_fLi128ELi128ELNS4_4UMMA5MajorE1ELSO_1ELNSN_7ScaleInE0ELSP_0EEEEEENS4_6LayoutINS5_IJSC_SC_SC_EEENS5_IJNSA_ILi0EEESU_SU_EEEEENS5_IJNS4_10UnderscoreESX_SX_EEEEENS4_18SM100_TMA_2SM_LOADENS4_14ComposedLayoutINS4_7SwizzleILi3ELi4ELi3EEENS4_18smem_ptr_flag_bitsILi16EEENSS_INS5_IJSG_NSA_ILi8EEEEEENS5_IJSC_SG_EEEEEEEvNS4_8identityES10_S1A_vS1B_EENS_8epilogue10collective18CollectiveEpilogueINS1D_23Sm100TmaWarpSpecializedILi4ELi2ELi16ELb1ELb0EEEJNS5_IJSG_SF_SG_EEENS5_IJNSS_ISG_SC_EENSS_INS5_IJNSA_ILi16EEESB_EEES18_EEEEESI_NS5_IJlSC_lEEESI_S1O_NS1D_6fusion15FusionCallbacksIS1H_NS1P_17LinearCombinationISI_fSI_fLNS_15FloatRoundStyleE2EEES1I_S1N_JEEENS4_5SM1004TMEM4LOAD26SM100_TMEM_LOAD_32dp32b16xENS4_13SM90_TMA_LOADENS11_INS12_ILi1ELi4ELi3EEES15_NSS_INS5_IJS16_S1K_EEENS5_IJS1K_SC_EEEEEEENS4_39AutoVectorizingCopyWithAssumedAlignmentILi128EEENS4_14SM90_TMA_STOREES24_S26_S26_EEEvvEEEEvNT_6ParamsE,"",@"SHT_CUDA_INFO"
	.sectionflags	@""
	.align	4


	//----- nvinfo : EIATTR_CUDA_API_VERSION
	.align		4
        /*0000*/ 	.byte	0x04, 0x37
        /*0002*/ 	.short	(.L_31 - .L_30)
.L_30:
        /*0004*/ 	.word	0x00000082


	//----- nvinfo : EIATTR_KPARAM_INFO
	.align		4
.L_31:
        /*0008*/ 	.byte	0x04, 0x17
        /*000a*/ 	.short	(.L_33 - .L_32)
.L_32:
        /*000c*/ 	.word	0x00000000
        /*0010*/ 	.short	0x0000
        /*0012*/ 	.short	0x0000
        /*0014*/ 	.byte	0x00, 0xf0, 0x01, 0x20


	//----- nvinfo : EIATTR_AT_ENTRY_FRAGMENTS
	.align		4
.L_33:
        /*0018*/ 	.byte	0x04, 0x4f
        /*001a*/ 	.short	(.L_35 - .L_34)


	//   ....[0]....
.L_34:
        /*001c*/ 	.word	0x00000007


	//----- nvinfo : EIATTR_RESERVED_SMEM_USED
	.align		4
.L_35:
        /*0020*/ 	.byte	0x01, 0x41
	.zero		2


	//----- nvinfo : EIATTR_SPARSE_MMA_MASK
	.align		4
        /*0024*/ 	.byte	0x03, 0x50
        /*0026*/ 	.short	0x0000


	//----- nvinfo : EIATTR_TCGEN05_2CTA_USED
	.align		4
        /*0028*/ 	.byte	0x01, 0x52
	.zero		2


	//----- nvinfo : EIATTR_MAXREG_COUNT
	.align		4
        /*002c*/ 	.byte	0x03, 0x1b
        /*002e*/ 	.short	0x00ff


	//----- nvinfo : EIATTR_NUM_BARRIERS
	.align		4
        /*0030*/ 	.byte	0x02, 0x4c
        /*0032*/ 	.byte	0x07
	.zero		1


	//----- nvinfo : EIATTR_EXTERNS
	.align		4
        /*0034*/ 	.byte	0x04, 0x0f
        /*0036*/ 	.short	(.L_37 - .L_36)


	//   ....[0]....
	.align		4
.L_36:
        /*0038*/ 	.word	index@(__assertfail)


	//----- nvinfo : EIATTR_MERCURY_ISA_VERSION
	.align		4
.L_37:
        /*003c*/ 	.byte	0x03, 0x5f
        /*003e*/ 	.short	0x0101


	//----- nvinfo : EIATTR_INT_WARP_WIDE_INSTR_OFFSETS
	.align		4
        /*0040*/ 	.byte	0x04, 0x31
        /*0042*/ 	.short	(.L_39 - .L_38)


	//   ....[0]....
.L_38:
        /*0044*/ 	.word	0x00000e60


	//   ....[1]....
        /*0048*/ 	.word	0x00000f00


	//   ....[2]....
        /*004c*/ 	.word	0x00002230


	//   ....[3]....
        /*0050*/ 	.word	0x00004600


	//   ....[4]....
        /*0054*/ 	.word	0x00004620


	//   ....[5]....
        /*0058*/ 	.word	0x00004650


	//   ....[6]....
        /*005c*/ 	.word	0x00004f90


	//   ....[7]....
        /*0060*/ 	.word	0x00004fb0


	//   ....[8]....
        /*0064*/ 	.word	0x000050a0


	//   ....[9]....
        /*0068*/ 	.word	0x00005160


	//   ....[10]....
        /*006c*/ 	.word	0x00005180


	//   ....[11]....
        /*0070*/ 	.word	0x00005270


	//   ....[12]....
        /*0074*/ 	.word	0x00005340


	//   ....[13]....
        /*0078*/ 	.word	0x00005360


	//   ....[14]....
        /*007c*/ 	.word	0x00005490


	//   ....[15]....
        /*0080*/ 	.word	0x00005610


	//   ....[16]....
        /*0084*/ 	.word	0x00005620


	//   ....[17]....
        /*0088*/ 	.word	0x000057b0


	//----- nvinfo : EIATTR_COOP_GROUP_MASK_REGIDS
	.align		4
.L_39:
        /*008c*/ 	.byte	0x04, 0x29
        /*008e*/ 	.short	(.L_41 - .L_40)


	//   ....[0]....
.L_40:
        /*0090*/ 	.word	0xffffffff


	//   ....[1]....
        /*0094*/ 	.word	0xffffffff


	//   ....[2]....
        /*0098*/ 	.word	0xffffffff


	//   ....[3]....
        /*009c*/ 	.word	0xffffffff


	//   ....[4]....
        /*00a0*/ 	.word	0xffffffff


	//   ....[5]....
        /*00a4*/ 	.word	0xffffffff


	//   ....[6]....
        /*00a8*/ 	.word	0xffffffff


	//   ....[7]....
        /*00ac*/ 	.word	0xffffffff


	//   ....[8]....
        /*00b0*/ 	.word	0xffffffff


	//   ....[9]....
        /*00b4*/ 	.word	0xffffffff


	//   ....[10]....
        /*00b8*/ 	.word	0xffffffff


	//   ....[11]....
        /*00bc*/ 	.word	0xffffffff


	//   ....[12]....
        /*00c0*/ 	.word	0xffffffff


	//   ....[13]....
        /*00c4*/ 	.word	0xffffffff


	//----- nvinfo : EIATTR_COOP_GROUP_INSTR_OFFSETS
	.align		4
.L_41:
        /*00c8*/ 	.byte	0x04, 0x28
        /*00ca*/ 	.short	(.L_43 - .L_42)


	//   ....[0]....
.L_42:
        /*00cc*/ 	.word	0x000000c0


	//   ....[1]....
        /*00d0*/ 	.word	0x00000500


	//   ....[2]....
        /*00d4*/ 	.word	0x000007d0


	//   ....[3]....
        /*00d8*/ 	.word	0x00000960


	//   ....[4]....
        /*00dc*/ 	.word	0x00000a50


	//   ....[5]....
        /*00e0*/ 	.word	0x00000bb0


	//   ....[6]....
        /*00e4*/ 	.word	0x00000d40


	//   ....[7]....
        /*00e8*/ 	.word	0x00000f80


	//   ....[8]....
        /*00ec*/ 	.word	0x00002110


	//   ....[9]....
        /*00f0*/ 	.word	0x00003400


	//   ....[10]....
        /*00f4*/ 	.word	0x000038d0


	//   ....[11]....
        /*00f8*/ 	.word	0x00003900


	//   ....[12]....
        /*00fc*/ 	.word	0x00004500


	//   ....[13]....
        /*0100*/ 	.word	0x00004710


	//----- nvinfo : EIATTR_VRC_CTA_INIT_COUNT
	.align		4
.L_43:
        /*0104*/ 	.byte	0x02, 0x4a
        /*0106*/ 	.byte	0x80
	.zero		1


	//----- nvinfo : EIATTR_SYSCALL_OFFSETS
	.align		4
        /*0108*/ 	.byte	0x04, 0x46
        /*010a*/ 	.short	(.L_45 - .L_44)


	//   ....[0]....
.L_44:
        /*010c*/ 	.word	0x00006270


	//   ....[1]....
        /*0110*/ 	.word	0x00006360


	//   ....[2]....
        /*0114*/ 	.word	0x00006aa0


	//   ....[3]....
        /*0118*/ 	.word	0x000073c0


	//   ....[4]....
        /*011c*/ 	.word	0x00007c80


	//   ....[5]....
        /*0120*/ 	.word	0x00008540


	//----- nvinfo : EIATTR_MBARRIER_INSTR_OFFSETS
	.align		4
.L_45:
        /*0124*/ 	.byte	0x04, 0x39
        /*0126*/ 	.short	(.L_47 - .L_46)


	//   ....[0]....
.L_46:
        /*0128*/ 	.word	0x00000610
        /*012c*/ 	.word	0x000000ff
        /*0130*/ 	.word	0x00000000
        /*0134*/ 	.short	0x0100
        /*0136*/ 	.byte	0x08
	.zero		1


	//   ....[1]....
        /*0138*/ 	.word	0x00000620
        /*013c*/ 	.word	0x000000ff
        /*0140*/ 	.word	0x00000068
        /*0144*/ 	.short	0x0100
        /*0146*/ 	.byte	0x08
	.zero		1


	//   ....[2]....
        /*0148*/ 	.word	0x00000630
        /*014c*/ 	.word	0x000000ff
        /*0150*/ 	.word	0x00000008
        /*0154*/ 	.short	0x0100
        /*0156*/ 	.byte	0x08
	.zero		1


	//   ....[3]....
        /*0158*/ 	.word	0x00000640
        /*015c*/ 	.word	0x000000ff
        /*0160*/ 	.word	0x00000070
        /*0164*/ 	.short	0x0100
        /*0166*/ 	.byte	0x08
	.zero		1


	//   ....[4]....
        /*0168*/ 	.word	0x00000650
        /*016c*/ 	.word	0x000000ff
        /*0170*/ 	.word	0x00000010
        /*0174*/ 	.short	0x0100
        /*0176*/ 	.byte	0x08
	.zero		1


	//   ....[5]....
        /*0178*/ 	.word	0x00000660
        /*017c*/ 	.word	0x000000ff
        /*0180*/ 	.word	0x00000078
        /*0184*/ 	.short	0x0100
        /*0186*/ 	.byte	0x08
	.zero		1


	//   ....[6]....
        /*0188*/ 	.word	0x00000670
        /*018c*/ 	.word	0x000000ff
        /*0190*/ 	.word	0x00000018
        /*0194*/ 	.short	0x0100
        /*0196*/ 	.byte	0x08
	.zero		1


	//   ....[7]....
        /*0198*/ 	.word	0x00000680
        /*019c*/ 	.word	0x000000ff
        /*01a0*/ 	.word	0x00000080
        /*01a4*/ 	.short	0x0100
        /*01a6*/ 	.byte	0x08
	.zero		1


	//   ....[8]....
        /*01a8*/ 	.word	0x00000690
        /*01ac*/ 	.word	0x000000ff
        /*01b0*/ 	.word	0x00000020
        /*01b4*/ 	.short	0x0100
        /*01b6*/ 	.byte	0x08
	.zero		1


	//   ....[9]....
        /*01b8*/ 	.word	0x000006a0
        /*01bc*/ 	.word	0x000000ff
        /*01c0*/ 	.word	0x00000088
        /*01c4*/ 	.short	0x0100
        /*01c6*/ 	.byte	0x08
	.zero		1


	//   ....[10]....
        /*01c8*/ 	.word	0x000006b0
        /*01cc*/ 	.word	0x000000ff
        /*01d0*/ 	.word	0x00000028
        /*01d4*/ 	.short	0x0100
        /*01d6*/ 	.byte	0x08
	.zero		1


	//   ....[11]....
        /*01d8*/ 	.word	0x000006c0
        /*01dc*/ 	.word	0x000000ff
        /*01e0*/ 	.word	0x00000090
        /*01e4*/ 	.short	0x0100
        /*01e6*/ 	.byte	0x08
	.zero		1


	//   ....[12]....
        /*01e8*/ 	.word	0x000006d0
        /*01ec*/ 	.word	0x000000ff
        /*01f0*/ 	.word	0x00000030
        /*01f4*/ 	.short	0x0100
        /*01f6*/ 	.byte	0x08
	.zero		1


	//   ....[13]....
        /*01f8*/ 	.word	0x000006e0
        /*01fc*/ 	.word	0x000000ff
        /*0200*/ 	.word	0x00000098
        /*0204*/ 	.short	0x0100
        /*0206*/ 	.byte	0x08
	.zero		1


	//   ....[14]....
        /*0208*/ 	.word	0x000006f0
        /*020c*/ 	.word	0x000000ff
        /*0210*/ 	.word	0x00000038
        /*0214*/ 	.short	0x0100
        /*0216*/ 	.byte	0x08
	.zero		1


	//   ....[15]....
        /*0218*/ 	.word	0x00000700
        /*021c*/ 	.word	0x000000ff
        /*0220*/ 	.word	0x000000a0
        /*0224*/ 	.short	0x0100
        /*0226*/ 	.byte	0x08
	.zero		1


	//   ....[16]....
        /*0228*/ 	.word	0x00000710
        /*022c*/ 	.word	0x000000ff
        /*0230*/ 	.word	0x00000040
        /*0234*/ 	.short	0x0100
        /*0236*/ 	.byte	0x08
	.zero		1


	//   ....[17]....
        /*0238*/ 	.word	0x00000720
        /*023c*/ 	.word	0x000000ff
        /*0240*/ 	.word	0x000000a8
        /*0244*/ 	.short	0x0100
        /*0246*/ 	.byte	0x08
	.zero		1


	//   ....[18]....
        /*0248*/ 	.word	0x00000730
        /*024c*/ 	.word	0x000000ff
        /*0250*/ 	.word	0x00000048
        /*0254*/ 	.short	0x0100
        /*0256*/ 	.byte	0x08
	.zero		1


	//   ....[19]....
        /*0258*/ 	.word	0x00000740
        /*025c*/ 	.word	0x000000ff
        /*0260*/ 	.word	0x000000b0
        /*0264*/ 	.short	0x0100
        /*0266*/ 	.byte	0x08
	.zero		1


	//   ....[20]....
        /*0268*/ 	.word	0x00000750
        /*026c*/ 	.word	0x000000ff
        /*0270*/ 	.word	0x00000050
        /*0274*/ 	.short	0x0100
        /*0276*/ 	.byte	0x08
	.zero		1


	//   ....[21]....
        /*0278*/ 	.word	0x00000760
        /*027c*/ 	.word	0x000000ff
        /*0280*/ 	.word	0x000000b8
        /*0284*/ 	.short	0x0100
        /*0286*/ 	.byte	0x08
	.zero		1


	//   ....[22]....
        /*0288*/ 	.word	0x00000770
        /*028c*/ 	.word	0x000000ff
        /*0290*/ 	.word	0x00000058
        /*0294*/ 	.short	0x0100
        /*0296*/ 	.byte	0x08
	.zero		1


	//   ....[23]....
        /*0298*/ 	.word	0x00000780
        /*029c*/ 	.word	0x000000ff
        /*02a0*/ 	.word	0x000000c0
        /*02a4*/ 	.short	0x0100
        /*02a6*/ 	.byte	0x08
	.zero		1


	//   ....[24]....
        /*02a8*/ 	.word	0x00000790
        /*02ac*/ 	.word	0x000000ff
        /*02b0*/ 	.word	0x00000060
        /*02b4*/ 	.short	0x0100
        /*02b6*/ 	.byte	0x08
	.zero		1


	//   ....[25]....
        /*02b8*/ 	.word	0x000007a0
        /*02bc*/ 	.word	0x000000ff
        /*02c0*/ 	.word	0x000000c8
        /*02c4*/ 	.short	0x0100
        /*02c6*/ 	.byte	0x08
	.zero		1


	//   ....[26]....
        /*02c8*/ 	.word	0x000008d0
        /*02cc*/ 	.word	0x000000ff
        /*02d0*/ 	.word	0x000000d0
        /*02d4*/ 	.short	0x0100
        /*02d6*/ 	.byte	0x09
	.zero		1


	//   ....[27]....
        /*02d8*/ 	.word	0x000008e0
        /*02dc*/ 	.word	0x000000ff
        /*02e0*/ 	.word	0x000000f0
        /*02e4*/ 	.short	0x0100
        /*02e6*/ 	.byte	0x09
	.zero		1


	//   ....[28]....
        /*02e8*/ 	.word	0x000008f0
        /*02ec*/ 	.word	0x000000ff
        /*02f0*/ 	.word	0x000000d8
        /*02f4*/ 	.short	0x0100
        /*02f6*/ 	.byte	0x09
	.zero		1


	//   ....[29]....
        /*02f8*/ 	.word	0x00000900
        /*02fc*/ 	.word	0x000000ff
        /*0300*/ 	.word	0x000000f8
        /*0304*/ 	.short	0x0100
        /*0306*/ 	.byte	0x09
	.zero		1


	//   ....[30]....
        /*0308*/ 	.word	0x00000910
        /*030c*/ 	.word	0x000000ff
        /*0310*/ 	.word	0x000000e0
        /*0314*/ 	.short	0x0100
        /*0316*/ 	.byte	0x09
	.zero		1


	//   ....[31]....
        /*0318*/ 	.word	0x00000920
        /*031c*/ 	.word	0x000000ff
        /*0320*/ 	.word	0x00000100
        /*0324*/ 	.short	0x0100
        /*0326*/ 	.byte	0x09
	.zero		1


	//   ....[32]....
        /*0328*/ 	.word	0x00000930
        /*032c*/ 	.word	0x000000ff
        /*0330*/ 	.word	0x000000e8
        /*0334*/ 	.short	0x0100
        /*0336*/ 	.byte	0x09
	.zero		1


	//   ....[33]....
        /*0338*/ 	.word	0x00000940
        /*033c*/ 	.word	0x000000ff
        /*0340*/ 	.word	0x00000108
        /*0344*/ 	.short	0x0100
        /*0346*/ 	.byte	0x09
	.zero		1


	//   ....[34]....
        /*0348*/ 	.word	0x00000a20
        /*034c*/ 	.word	0x000000ff
        /*0350*/ 	.word	0x00000110
        /*0354*/ 	.short	0x0100
        /*0356*/ 	.byte	0x08
	.zero		1


	//   ....[35]....
        /*0358*/ 	.word	0x00000a30
        /*035c*/ 	.word	0x000000ff
        /*0360*/ 	.word	0x00000118
        /*0364*/ 	.short	0x0100
        /*0366*/ 	.byte	0x08
	.zero		1


	//   ....[36]....
        /*0368*/ 	.word	0x00000b60
        /*036c*/ 	.word	0x000000ff
        /*0370*/ 	.word	0x00000120
        /*0374*/ 	.short	0x0100
        /*0376*/ 	.byte	0x08
	.zero		1


	//   ....[37]....
        /*0378*/ 	.word	0x00000b70
        /*037c*/ 	.word	0x000000ff
        /*0380*/ 	.word	0x00000130
        /*0384*/ 	.short	0x0100
        /*0386*/ 	.byte	0x08
	.zero		1


	//   ....[38]....
        /*0388*/ 	.word	0x00000b80
        /*038c*/ 	.word	0x000000ff
        /*0390*/ 	.word	0x00000128
        /*0394*/ 	.short	0x0100
        /*0396*/ 	.byte	0x08
	.zero		1


	//   ....[39]....
        /*0398*/ 	.word	0x00000b90
        /*039c*/ 	.word	0x000000ff
        /*03a0*/ 	.word	0x00000138
        /*03a4*/ 	.short	0x0100
        /*03a6*/ 	.byte	0x08
	.zero		1


	//   ....[40]....
        /*03a8*/ 	.word	0x00000cb0
        /*03ac*/ 	.word	0x000000ff
        /*03b0*/ 	.word	0x00000140
        /*03b4*/ 	.short	0x0100
        /*03b6*/ 	.byte	0x09
	.zero		1


	//   ....[41]....
        /*03b8*/ 	.word	0x00000cc0
        /*03bc*/ 	.word	0x000000ff
        /*03c0*/ 	.word	0x00000160
        /*03c4*/ 	.short	0x0100
        /*03c6*/ 	.byte	0x09
	.zero		1


	//   ....[42]....
        /*03c8*/ 	.word	0x00000cd0
        /*03cc*/ 	.word	0x000000ff
        /*03d0*/ 	.word	0x00000148
        /*03d4*/ 	.short	0x0100
        /*03d6*/ 	.byte	0x09
	.zero		1


	//   ....[43]....
        /*03d8*/ 	.word	0x00000ce0
        /*03dc*/ 	.word	0x000000ff
        /*03e0*/ 	.word	0x00000168
        /*03e4*/ 	.short	0x0100
        /*03e6*/ 	.byte	0x09
	.zero		1


	//   ....[44]....
        /*03e8*/ 	.word	0x00000cf0
        /*03ec*/ 	.word	0x000000ff
        /*03f0*/ 	.word	0x00000150
        /*03f4*/ 	.short	0x0100
        /*03f6*/ 	.byte	0x09
	.zero		1


	//   ....[45]....
        /*03f8*/ 	.word	0x00000d00
        /*03fc*/ 	.word	0x000000ff
        /*0400*/ 	.word	0x00000170
        /*0404*/ 	.short	0x0100
        /*0406*/ 	.byte	0x09
	.zero		1


	//   ....[46]....
        /*0408*/ 	.word	0x00000d10
        /*040c*/ 	.word	0x000000ff
        /*0410*/ 	.word	0x00000158
        /*0414*/ 	.short	0x0100
        /*0416*/ 	.byte	0x09
	.zero		1


	//   ....[47]....
        /*0418*/ 	.word	0x00000d20
        /*041c*/ 	.word	0x000000ff
        /*0420*/ 	.word	0x00000178
        /*0424*/ 	.short	0x0100
        /*0426*/ 	.byte	0x09
	.zero		1


	//   ....[48]....
        /*0428*/ 	.word	0x00000e10
        /*042c*/ 	.word	0x000000ff
        /*0430*/ 	.word	0x00000180
        /*0434*/ 	.short	0x0100
        /*0436*/ 	.byte	0x08
	.zero		1


	//   ....[49]....
        /*0438*/ 	.word	0x00000e20
        /*043c*/ 	.word	0x000000ff
        /*0440*/ 	.word	0x00000190
        /*0444*/ 	.short	0x0100
        /*0446*/ 	.byte	0x08
	.zero		1


	//   ....[50]....
        /*0448*/ 	.word	0x00000e30
        /*044c*/ 	.word	0x000000ff
        /*0450*/ 	.word	0x00000188
        /*0454*/ 	.short	0x0100
        /*0456*/ 	.byte	0x08
	.zero		1


	//   ....[51]....
        /*0458*/ 	.word	0x00000e40
        /*045c*/ 	.word	0x000000ff
        /*0460*/ 	.word	0x00000198
        /*0464*/ 	.short	0x0100
        /*0466*/ 	.byte	0x08
	.zero		1


	//   ....[52]....
        /*0468*/ 	.word	0x00000f30
        /*046c*/ 	.word	0x000000ff
        /*0470*/ 	.word	0x000001a0
        /*0474*/ 	.short	0x0100
        /*0476*/ 	.byte	0x07
	.zero		1


	//   ....[53]....
        /*0478*/ 	.word	0x00001940
        /*047c*/ 	.word	0x00000003
        /*0480*/ 	.word	0x00000190
        /*0484*/ 	.short	0x010a
        /*0486*/ 	.byte	0xff
	.zero		1


	//   ....[54]....
        /*0488*/ 	.word	0x00001970
        /*048c*/ 	.word	0x00000003
        /*0490*/ 	.word	0x00000180
        /*0494*/ 	.short	0x0101
        /*0496*/ 	.byte	0xff
	.zero		1


	//   ....[55]....
        /*0498*/ 	.word	0x00001a70
        /*049c*/ 	.word	0x000000ff
        /*04a0*/ 	.word	0x00000068
        /*04a4*/ 	.short	0x010a
        /*04a6*/ 	.byte	0x08
	.zero		1


	//   ....[56]....
        /*04a8*/ 	.word	0x00001b30
        /*04ac*/ 	.word	0x000000ff
        /*04b0*/ 	.word	0x00000068
        /*04b4*/ 	.short	0x010a
        /*04b6*/ 	.byte	0x21
	.zero		1


	//   ....[57]....
        /*04b8*/ 	.word	0x00001cf0
        /*04bc*/ 	.word	0x000000ff
        /*04c0*/ 	.word	0x00000068
        /*04c4*/ 	.short	0x010a
        /*04c6*/ 	.byte	0x08
	.zero		1


	//   ....[58]....
        /*04c8*/ 	.word	0x00001dd0
        /*04cc*/ 	.word	0x000000ff
        /*04d0*/ 	.word	0x00000118
        /*04d4*/ 	.short	0x0101
        /*04d6*/ 	.byte	0x06
	.zero		1


	//   ....[59]....
        /*04d8*/ 	.word	0x00001df0
        /*04dc*/ 	.word	0x000000ff
        /*04e0*/ 	.word	0x00000068
        /*04e4*/ 	.short	0x010a
        /*04e6*/ 	.byte	0x08
	.zero		1


	//   ....[60]....
        /*04e8*/ 	.word	0x00001e70
        /*04ec*/ 	.word	0x000000ff
        /*04f0*/ 	.word	0x00000068
        /*04f4*/ 	.short	0x010a
        /*04f6*/ 	.byte	0x11
	.zero		1


	//   ....[61]....
        /*04f8*/ 	.word	0x00002000
        /*04fc*/ 	.word	0x000000ff
        /*0500*/ 	.word	0x00000068
        /*0504*/ 	.short	0x010a
        /*0506*/ 	.byte	0x08
	.zero		1


	//   ....[62]....
        /*0508*/ 	.word	0x00002140
        /*050c*/ 	.word	0x00000002
        /*0510*/ 	.word	0x00000120
        /*0514*/ 	.short	0x010a
        /*0516*/ 	.byte	0xff
	.zero		1


	//   ....[63]....
        /*0518*/ 	.word	0x00002200
        /*051c*/ 	.word	0x00000002
        /*0520*/ 	.word	0x00000000
        /*0524*/ 	.short	0x0101
        /*0526*/ 	.byte	0xff
	.zero		1


	//   ....[64]....
        /*0528*/ 	.word	0x00002760
        /*052c*/ 	.word	0x000000ff
        /*0530*/ 	.word	0x00000000
        /*0534*/ 	.short	0x010a
        /*0536*/ 	.byte	0x04
	.zero		1


	//   ....[65]....
        /*0538*/ 	.word	0x000027f0
        /*053c*/ 	.word	0x000000ff
        /*0540*/ 	.word	0x00000000
        /*0544*/ 	.short	0x010a
        /*0546*/ 	.byte	0x04
	.zero		1


	//   ....[66]....
        /*0548*/ 	.word	0x00002880
        /*054c*/ 	.word	0x000000ff
        /*0550*/ 	.word	0x00000000
        /*0554*/ 	.short	0x010a
        /*0556*/ 	.byte	0x04
	.zero		1


	//   ....[67]....
        /*0558*/ 	.word	0x00002910
        /*055c*/ 	.word	0x000000ff
        /*0560*/ 	.word	0x00000000
        /*0564*/ 	.short	0x010a
        /*0566*/ 	.byte	0x04
	.zero		1


	//   ....[68]....
        /*0568*/ 	.word	0x000029a0
        /*056c*/ 	.word	0x000000ff
        /*0570*/ 	.word	0x00000000
        /*0574*/ 	.short	0x010a
        /*0576*/ 	.byte	0x04
	.zero		1


	//   ....[69]....
        /*0578*/ 	.word	0x00002a30
        /*057c*/ 	.word	0x000000ff
        /*0580*/ 	.word	0x00000000
        /*0584*/ 	.short	0x010a
        /*0586*/ 	.byte	0x04
	.zero		1


	//   ....[70]....
        /*0588*/ 	.word	0x00002ac0
        /*058c*/ 	.word	0x000000ff
        /*0590*/ 	.word	0x00000000
        /*0594*/ 	.short	0x010a
        /*0596*/ 	.byte	0x04
	.zero		1


	//   ....[71]....
        /*0598*/ 	.word	0x00002b50
        /*059c*/ 	.word	0x000000ff
        /*05a0*/ 	.word	0x00000000
        /*05a4*/ 	.short	0x010a
        /*05a6*/ 	.byte	0x04
	.zero		1


	//   ....[72]....
        /*05a8*/ 	.word	0x00002be0
        /*05ac*/ 	.word	0x000000ff
        /*05b0*/ 	.word	0x00000000
        /*05b4*/ 	.short	0x010a
        /*05b6*/ 	.byte	0x04
	.zero		1


	//   ....[73]....
        /*05b8*/ 	.word	0x00002c70
        /*05bc*/ 	.word	0x000000ff
        /*05c0*/ 	.word	0x00000000
        /*05c4*/ 	.short	0x010a
        /*05c6*/ 	.byte	0x04
	.zero		1


	//   ....[74]....
        /*05c8*/ 	.word	0x00002d00
        /*05cc*/ 	.word	0x000000ff
        /*05d0*/ 	.word	0x00000000
        /*05d4*/ 	.short	0x010a
        /*05d6*/ 	.byte	0x04
	.zero		1


	//   ....[75]....
        /*05d8*/ 	.word	0x00002d90
        /*05dc*/ 	.word	0x000000ff
        /*05e0*/ 	.word	0x00000000
        /*05e4*/ 	.short	0x010a
        /*05e6*/ 	.byte	0x04
	.zero		1


	//   ....[76]....
        /*05e8*/ 	.word	0x00002e30
        /*05ec*/ 	.word	0x00000000
        /*05f0*/ 	.word	0x00000000
        /*05f4*/ 	.short	0x010a
        /*05f6*/ 	.byte	0xff
	.zero		1


	//   ....[77]....
        /*05f8*/ 	.word	0x00002f60
        /*05fc*/ 	.word	0x00000000
        /*0600*/ 	.word	0x00000180
        /*0604*/ 	.short	0x010a
        /*0606*/ 	.byte	0xff
	.zero		1


	//   ....[78]....
        /*0608*/ 	.word	0x00002fd0
        /*060c*/ 	.word	0x00000004
        /*0610*/ 	.word	0x00000000
        /*0614*/ 	.short	0x0101
        /*0616*/ 	.byte	0xff
	.zero		1


	//   ....[79]....
        /*0618*/ 	.word	0x00002ff0
        /*061c*/ 	.word	0x000000ff
        /*0620*/ 	.word	0x00000130
        /*0624*/ 	.short	0x010a
        /*0626*/ 	.byte	0x05
	.zero		1


	//   ....[80]....
        /*0628*/ 	.word	0x00003110
        /*062c*/ 	.word	0x00000000
        /*0630*/ 	.word	0x00000120
        /*0634*/ 	.short	0x010a
        /*0636*/ 	.byte	0xff
	.zero		1


	//   ....[81]....
        /*0638*/ 	.word	0x00003210
        /*063c*/ 	.word	0x00000000
        /*0640*/ 	.word	0x00000000
        /*0644*/ 	.short	0x0101
        /*0646*/ 	.byte	0xff
	.zero		1


	//   ....[82]....
        /*0648*/ 	.word	0x000032a0
        /*064c*/ 	.word	0x000000ff
        /*0650*/ 	.word	0x00000130
        /*0654*/ 	.short	0x0106
        /*0656*/ 	.byte	0x05
	.zero		1


	//   ....[83]....
        /*0658*/ 	.word	0x000032c0
        /*065c*/ 	.word	0x000000ff
        /*0660*/ 	.word	0x00000130
        /*0664*/ 	.short	0x010a
        /*0666*/ 	.byte	0x05
	.zero		1


	//   ....[84]....
        /*0668*/ 	.word	0x00003350
        /*066c*/ 	.word	0x000000ff
        /*0670*/ 	.word	0x00000130
        /*0674*/ 	.short	0x0106
        /*0676*/ 	.byte	0x04
	.zero		1


	//   ....[85]....
        /*0678*/ 	.word	0x00003390
        /*067c*/ 	.word	0x00000000
        /*0680*/ 	.word	0x00000130
        /*0684*/ 	.short	0x010a
        /*0686*/ 	.byte	0xff
	.zero		1


	//   ....[86]....
        /*0688*/ 	.word	0x000035d0
        /*068c*/ 	.word	0x000000ff
        /*0690*/ 	.word	0x00000008
        /*0694*/ 	.short	0x010a
        /*0696*/ 	.byte	0x06
	.zero		1


	//   ....[87]....
        /*0698*/ 	.word	0x000035f0
        /*069c*/ 	.word	0x000000ff
        /*06a0*/ 	.word	0x00000008
        /*06a4*/ 	.short	0x010a
        /*06a6*/ 	.byte	0x06
	.zero		1


	//   ....[88]....
        /*06a8*/ 	.word	0x00003780
        /*06ac*/ 	.word	0x000000ff
        /*06b0*/ 	.word	0x00000008
        /*06b4*/ 	.short	0x010a
        /*06b6*/ 	.byte	0x06
	.zero		1


	//   ....[89]....
        /*06b8*/ 	.word	0x000037a0
        /*06bc*/ 	.word	0x000000ff
        /*06c0*/ 	.word	0x00000008
        /*06c4*/ 	.short	0x010a
        /*06c6*/ 	.byte	0x06
	.zero		1


	//   ....[90]....
        /*06c8*/ 	.word	0x00003860
        /*06cc*/ 	.word	0x000000ff
        /*06d0*/ 	.word	0x00000000
        /*06d4*/ 	.short	0x0101
        /*06d6*/ 	.byte	0x07
	.zero		1


	//   ....[91]....
        /*06d8*/ 	.word	0x00003b80
        /*06dc*/ 	.word	0x00000000
        /*06e0*/ 	.word	0x00000120
        /*06e4*/ 	.short	0x010a
        /*06e6*/ 	.byte	0xff
	.zero		1


	//   ....[92]....
        /*06e8*/ 	.word	0x00003c40
        /*06ec*/ 	.word	0x00000000
        /*06f0*/ 	.word	0x00000000
        /*06f4*/ 	.short	0x0101
        /*06f6*/ 	.byte	0xff
	.zero		1


	//   ....[93]....
        /*06f8*/ 	.word	0x00003d00
        /*06fc*/ 	.word	0x000000ff
        /*0700*/ 	.word	0x00000000
        /*0704*/ 	.short	0x010a
        /*0706*/ 	.byte	0x08
	.zero		1


	//   ....[94]....
        /*0708*/ 	.word	0x00003d10
        /*070c*/ 	.word	0x000000ff
        /*0710*/ 	.word	0x00000160
        /*0714*/ 	.short	0x010a
        /*0716*/ 	.byte	0x09
	.zero		1


	//   ....[95]....
        /*0718*/ 	.word	0x00003dc0
        /*071c*/ 	.word	0x000000ff
        /*0720*/ 	.word	0x00000000
        /*0724*/ 	.short	0x010a
        /*0726*/ 	.byte	0x08
	.zero		1


	//   ....[96]....
        /*0728*/ 	.word	0x00003ef0
        /*072c*/ 	.word	0x000000ff
        /*0730*/ 	.word	0x00000000
        /*0734*/ 	.short	0x010a
        /*0736*/ 	.byte	0x1e
	.zero		1


	//   ....[97]....
        /*0738*/ 	.word	0x000041f0
        /*073c*/ 	.word	0x000000ff
        /*0740*/ 	.word	0x00000000
        /*0744*/ 	.short	0x010a
        /*0746*/ 	.byte	0x08
	.zero		1


	//   ....[98]....
        /*0748*/ 	.word	0x00004280
        /*074c*/ 	.word	0x000000ff
        /*0750*/ 	.word	0x00000000
        /*0754*/ 	.short	0x010a
        /*0756*/ 	.byte	0x08
	.zero		1


	//   ....[99]....
        /*0758*/ 	.word	0x00004310
        /*075c*/ 	.word	0x000000ff
        /*0760*/ 	.word	0x00000000
        /*0764*/ 	.short	0x010a
        /*0766*/ 	.byte	0x08
	.zero		1


	//   ....[100]....
        /*0768*/ 	.word	0x000043b0
        /*076c*/ 	.word	0x00000000
        /*0770*/ 	.word	0x00000000
        /*0774*/ 	.short	0x010a
        /*0776*/ 	.byte	0xff
	.zero		1


	//   ....[101]....
        /*0778*/ 	.word	0x000043f0
        /*077c*/ 	.word	0x00000000
        /*0780*/ 	.word	0x00000000
        /*0784*/ 	.short	0x010a
        /*0786*/ 	.byte	0xff
	.zero		1


	//   ....[102]....
        /*0788*/ 	.word	0x00004460
        /*078c*/ 	.word	0x000000ff
        /*0790*/ 	.word	0x00000000
        /*0794*/ 	.short	0x0101
        /*0796*/ 	.byte	0x05
	.zero		1


	//   ....[103]....
        /*0798*/ 	.word	0x000044a0
        /*079c*/ 	.word	0x000000ff
        /*07a0*/ 	.word	0x000001a0
        /*07a4*/ 	.short	0x010a
        /*07a6*/ 	.byte	0x07
	.zero		1


	//   ....[104]....
        /*07a8*/ 	.word	0x000044f0
        /*07ac*/ 	.word	0x000000ff
        /*07b0*/ 	.word	0x00000000
        /*07b4*/ 	.short	0x0101
        /*07b6*/ 	.byte	0x05
	.zero		1


	//   ....[105]....
        /*07b8*/ 	.word	0x00004940
        /*07bc*/ 	.word	0x00000000
        /*07c0*/ 	.word	0x00000120
        /*07c4*/ 	.short	0x010a
        /*07c6*/ 	.byte	0xff
	.zero		1


	//   ....[106]....
        /*07c8*/ 	.word	0x00004a00
        /*07cc*/ 	.word	0x00000000
        /*07d0*/ 	.word	0x00000000
        /*07d4*/ 	.short	0x0101
        /*07d6*/ 	.byte	0xff
	.zero		1


	//   ....[107]....
        /*07d8*/ 	.word	0x00004d20
        /*07dc*/ 	.word	0x000000ff
        /*07e0*/ 	.word	0x00000118
        /*07e4*/ 	.short	0x010a
        /*07e6*/ 	.byte	0x07
	.zero		1


	//   ....[108]....
        /*07e8*/ 	.word	0x00004f10
        /*07ec*/ 	.word	0x000000ff
        /*07f0*/ 	.word	0x000000f0
        /*07f4*/ 	.short	0x010a
        /*07f6*/ 	.byte	0x07
	.zero		1


	//   ....[109]....
        /*07f8*/ 	.word	0x00005100
        /*07fc*/ 	.word	0x000000ff
        /*0800*/ 	.word	0x000000d0
        /*0804*/ 	.short	0x010b
        /*0806*/ 	.byte	0x07
	.zero		1


	//   ....[110]....
        /*0808*/ 	.word	0x00005110
        /*080c*/ 	.word	0x000000ff
        /*0810*/ 	.word	0x00000000
        /*0814*/ 	.short	0x0101
        /*0816*/ 	.byte	0x0e
	.zero		1


	//   ....[111]....
        /*0818*/ 	.word	0x00005130
        /*081c*/ 	.word	0x000000ff
        /*0820*/ 	.word	0x000000f8
        /*0824*/ 	.short	0x010a
        /*0826*/ 	.byte	0x07
	.zero		1


	//   ....[112]....
        /*0828*/ 	.word	0x000052e0
        /*082c*/ 	.word	0x000000ff
        /*0830*/ 	.word	0x000000d8
        /*0834*/ 	.short	0x010b
        /*0836*/ 	.byte	0x07
	.zero		1


	//   ....[113]....
        /*0838*/ 	.word	0x000052f0
        /*083c*/ 	.word	0x000000ff
        /*0840*/ 	.word	0x00000000
        /*0844*/ 	.short	0x0101
        /*0846*/ 	.byte	0x0e
	.zero		1


	//   ....[114]....
        /*0848*/ 	.word	0x00005300
        /*084c*/ 	.word	0x000000ff
        /*0850*/ 	.word	0x00000100
        /*0854*/ 	.short	0x010a
        /*0856*/ 	.byte	0x07
	.zero		1


	//   ....[115]....
        /*0858*/ 	.word	0x00005530
        /*085c*/ 	.word	0x000000ff
        /*0860*/ 	.word	0x000000e0
        /*0864*/ 	.short	0x010b
        /*0866*/ 	.byte	0x07
	.zero		1


	//   ....[116]....
        /*0868*/ 	.word	0x000055a0
        /*086c*/ 	.word	0x000000ff
        /*0870*/ 	.word	0x00000000
        /*0874*/ 	.short	0x0101
        /*0876*/ 	.byte	0x0e
	.zero		1


	//   ....[117]....
        /*0878*/ 	.word	0x000055e0
        /*087c*/ 	.word	0x000000ff
        /*0880*/ 	.word	0x00000108
        /*0884*/ 	.short	0x010a
        /*0886*/ 	.byte	0x07
	.zero		1


	//   ....[118]....
        /*0888*/ 	.word	0x00005810
        /*088c*/ 	.word	0x000000ff
        /*0890*/ 	.word	0x000000e8
        /*0894*/ 	.short	0x010b
        /*0896*/ 	.byte	0x07
	.zero		1


	//   ....[119]....
        /*0898*/ 	.word	0x00005830
        /*089c*/ 	.word	0x000000ff
        /*08a0*/ 	.word	0x00000000
        /*08a4*/ 	.short	0x0101
        /*08a6*/ 	.byte	0x0d
	.zero		1


	//   ....[120]....
        /*08a8*/ 	.word	0x00005860
        /*08ac*/ 	.word	0x000000ff
        /*08b0*/ 	.word	0x000000f0
        /*08b4*/ 	.short	0x010a
        /*08b6*/ 	.byte	0x07
	.zero		1


	//   ....[121]....
        /*08b8*/ 	.word	0x00005880
        /*08bc*/ 	.word	0x000000ff
        /*08c0*/ 	.word	0x000000f8
        /*08c4*/ 	.short	0x010a
        /*08c6*/ 	.byte	0x07
	.zero		1


	//   ....[122]....
        /*08c8*/ 	.word	0x000058a0
        /*08cc*/ 	.word	0x000000ff
        /*08d0*/ 	.word	0x00000100
        /*08d4*/ 	.short	0x010a
        /*08d6*/ 	.byte	0x07
	.zero		1


	//   ....[123]....
        /*08d8*/ 	.word	0x000058e0
        /*08dc*/ 	.word	0x00000000
        /*08e0*/ 	.word	0x00000108
        /*08e4*/ 	.short	0x010a
        /*08e6*/ 	.byte	0xff
	.zero		1


	//   ....[124]....
        /*08e8*/ 	.word	0x00005c30
        /*08ec*/ 	.word	0x00000000
        /*08f0*/ 	.word	0x00000120
        /*08f4*/ 	.short	0x010a
        /*08f6*/ 	.byte	0xff
	.zero		1


	//   ....[125]....
        /*08f8*/ 	.word	0x00005d40
        /*08fc*/ 	.word	0x00000000
        /*0900*/ 	.word	0x00000000
        /*0904*/ 	.short	0x0101
        /*0906*/ 	.byte	0xff
	.zero		1


	//   ....[126]....
        /*0908*/ 	.word	0x00006760
        /*090c*/ 	.word	0x000000ff
        /*0910*/ 	.word	0x000000d0
        /*0914*/ 	.short	0x010a
        /*0916*/ 	.byte	0x30
	.zero		1


	//   ....[127]....
        /*0918*/ 	.word	0x000067a0
        /*091c*/ 	.word	0x0000004a
        /*0920*/ 	.word	0x00000140
        /*0924*/ 	.short	0x010a
        /*0926*/ 	.byte	0xff
	.zero		1


	//   ....[128]....
        /*0928*/ 	.word	0x000068b0
        /*092c*/ 	.word	0x000000ff
        /*0930*/ 	.word	0x000000d0
        /*0934*/ 	.short	0x010a
        /*0936*/ 	.byte	0x30
	.zero		1


	//   ....[129]....
        /*0938*/ 	.word	0x00006980
        /*093c*/ 	.word	0x0000004a
        /*0940*/ 	.word	0x00000140
        /*0944*/ 	.short	0x010a
        /*0946*/ 	.byte	0xff
	.zero		1


	//   ....[130]....
        /*0948*/ 	.word	0x00007130
        /*094c*/ 	.word	0x00000000
        /*0950*/ 	.word	0x00000000
        /*0954*/ 	.short	0x0101
        /*0956*/ 	.byte	0xff
	.zero		1


	//   ....[131]....
        /*0958*/ 	.word	0x00007140
        /*095c*/ 	.word	0x00000003
        /*0960*/ 	.word	0x000000d0
        /*0964*/ 	.short	0x010a
        /*0966*/ 	.byte	0xff
	.zero		1


	//   ....[132]....
        /*0968*/ 	.word	0x00007200
        /*096c*/ 	.word	0x00000003
        /*0970*/ 	.word	0x000000d0
        /*0974*/ 	.short	0x010a
        /*0976*/ 	.byte	0xff
	.zero		1


	//   ....[133]....
        /*0978*/ 	.word	0x000079f0
        /*097c*/ 	.word	0x00000052
        /*0980*/ 	.word	0x00000000
        /*0984*/ 	.short	0x0101
        /*0986*/ 	.byte	0xff
	.zero		1


	//   ....[134]....
        /*0988*/ 	.word	0x00007a10
        /*098c*/ 	.word	0x00000053
        /*0990*/ 	.word	0x000000d0
        /*0994*/ 	.short	0x010a
        /*0996*/ 	.byte	0xff
	.zero		1


	//   ....[135]....
        /*0998*/ 	.word	0x00007ac0
        /*099c*/ 	.word	0x00000053
        /*09a0*/ 	.word	0x000000d0
        /*09a4*/ 	.short	0x010a
        /*09a6*/ 	.byte	0xff
	.zero		1


	//   ....[136]....
        /*09a8*/ 	.word	0x000082b0
        /*09ac*/ 	.word	0x00000052
        /*09b0*/ 	.word	0x00000000
        /*09b4*/ 	.short	0x0101
        /*09b6*/ 	.byte	0xff
	.zero		1


	//   ....[137]....
        /*09b8*/ 	.word	0x000082d0
        /*09bc*/ 	.word	0x00000058
        /*09c0*/ 	.word	0x000000d0
        /*09c4*/ 	.short	0x010a
        /*09c6*/ 	.byte	0xff
	.zero		1


	//   ....[138]....
        /*09c8*/ 	.word	0x00008380
        /*09cc*/ 	.word	0x00000058
        /*09d0*/ 	.word	0x000000d0
        /*09d4*/ 	.short	0x010a
        /*09d6*/ 	.byte	0xff
	.zero		1


	//   ....[139]....
        /*09d8*/ 	.word	0x00008630
        /*09dc*/ 	.word	0x0000004a
        /*09e0*/ 	.word	0x00000000
        /*09e4*/ 	.short	0x0101
        /*09e6*/ 	.byte	0xff
	.zero		1


	//   ....[140]....
        /*09e8*/ 	.word	0x00008bc0
        /*09ec*/ 	.word	0x00000002
        /*09f0*/ 	.word	0x00000000
        /*09f4*/ 	.short	0x0101
        /*09f6*/ 	.byte	0xff
	.zero		1


	//   ....[141]....
        /*09f8*/ 	.word	0x00008e30
        /*09fc*/ 	.word	0x000000ff
        /*0a00*/ 	.word	0x00000000
        /*0a04*/ 	.short	0x0101
        /*0a06*/ 	.byte	0x04
	.zero		1


	//   ....[142]....
        /*0a08*/ 	.word	0x00008e50
        /*0a0c*/ 	.word	0x00000003
        /*0a10*/ 	.word	0x00000190
        /*0a14*/ 	.short	0x010a
        /*0a16*/ 	.byte	0xff
	.zero		1


	//   ....[143]....
        /*0a18*/ 	.word	0x00008eb0
        /*0a1c*/ 	.word	0x00000002
        /*0a20*/ 	.word	0x00000068
        /*0a24*/ 	.short	0x010a
        /*0a26*/ 	.byte	0xff
	.zero		1


	//   ....[144]....
        /*0a28*/ 	.word	0x00008f10
        /*0a2c*/ 	.word	0x00000002
        /*0a30*/ 	.word	0x00000068
        /*0a34*/ 	.short	0x010a
        /*0a36*/ 	.byte	0xff
	.zero		1


	//   ....[145]....
        /*0a38*/ 	.word	0x00008f60
        /*0a3c*/ 	.word	0x00000002
        /*0a40*/ 	.word	0x00000120
        /*0a44*/ 	.short	0x010a
        /*0a46*/ 	.byte	0xff
	.zero		1


	//   ....[146]....
        /*0a48*/ 	.word	0x00008fc0
        /*0a4c*/ 	.word	0x00000000
        /*0a50*/ 	.word	0x00000000
        /*0a54*/ 	.short	0x010a
        /*0a56*/ 	.byte	0xff
	.zero		1


	//   ....[147]....
        /*0a58*/ 	.word	0x00009020
        /*0a5c*/ 	.word	0x00000000
        /*0a60*/ 	.word	0x00000000
        /*0a64*/ 	.short	0x010a
        /*0a66*/ 	.byte	0xff
	.zero		1


	//   ....[148]....
        /*0a68*/ 	.word	0x00009080
        /*0a6c*/ 	.word	0x00000000
        /*0a70*/ 	.word	0x00000000
        /*0a74*/ 	.short	0x010a
        /*0a76*/ 	.byte	0xff
	.zero		1


	//   ....[149]....
        /*0a78*/ 	.word	0x000090e0
        /*0a7c*/ 	.word	0x00000000
        /*0a80*/ 	.word	0x00000000
        /*0a84*/ 	.short	0x010a
        /*0a86*/ 	.byte	0xff
	.zero		1


	//   ....[150]....
        /*0a88*/ 	.word	0x00009140
        /*0a8c*/ 	.word	0x00000000
        /*0a90*/ 	.word	0x00000000
        /*0a94*/ 	.short	0x010a
        /*0a96*/ 	.byte	0xff
	.zero		1


	//   ....[151]....
        /*0a98*/ 	.word	0x000091a0
        /*0a9c*/ 	.word	0x00000000
        /*0aa0*/ 	.word	0x00000000
        /*0aa4*/ 	.short	0x010a
        /*0aa6*/ 	.byte	0xff
	.zero		1


	//   ....[152]....
        /*0aa8*/ 	.word	0x00009200
        /*0aac*/ 	.word	0x00000000
        /*0ab0*/ 	.word	0x00000000
        /*0ab4*/ 	.short	0x010a
        /*0ab6*/ 	.byte	0xff
	.zero		1


	//   ....[153]....
        /*0ab8*/ 	.word	0x00009260
        /*0abc*/ 	.word	0x00000000
        /*0ac0*/ 	.word	0x00000000
        /*0ac4*/ 	.short	0x010a
        /*0ac6*/ 	.byte	0xff
	.zero		1


	//   ....[154]....
        /*0ac8*/ 	.word	0x000092c0
        /*0acc*/ 	.word	0x00000000
        /*0ad0*/ 	.word	0x00000000
        /*0ad4*/ 	.short	0x010a
        /*0ad6*/ 	.byte	0xff
	.zero		1


	//   ....[155]....
        /*0ad8*/ 	.word	0x00009320
        /*0adc*/ 	.word	0x00000000
        /*0ae0*/ 	.word	0x00000000
        /*0ae4*/ 	.short	0x010a
        /*0ae6*/ 	.byte	0xff
	.zero		1


	//   ....[156]....
        /*0ae8*/ 	.word	0x00009380
        /*0aec*/ 	.word	0x00000000
        /*0af0*/ 	.word	0x00000000
        /*0af4*/ 	.short	0x010a
        /*0af6*/ 	.byte	0xff
	.zero		1


	//   ....[157]....
        /*0af8*/ 	.word	0x000093e0
        /*0afc*/ 	.word	0x00000000
        /*0b00*/ 	.word	0x00000000
        /*0b04*/ 	.short	0x010a
        /*0b06*/ 	.byte	0xff
	.zero		1


	//   ....[158]....
        /*0b08*/ 	.word	0x00009430
        /*0b0c*/ 	.word	0x00000000
        /*0b10*/ 	.word	0x00000180
        /*0b14*/ 	.short	0x010a
        /*0b16*/ 	.byte	0xff
	.zero		1


	//   ....[159]....
        /*0b18*/ 	.word	0x00009490
        /*0b1c*/ 	.word	0x00000000
        /*0b20*/ 	.word	0x00000130
        /*0b24*/ 	.short	0x010a
        /*0b26*/ 	.byte	0xff
	.zero		1


	//   ....[160]....
        /*0b28*/ 	.word	0x000094e0
        /*0b2c*/ 	.word	0x00000000
        /*0b30*/ 	.word	0x00000120
        /*0b34*/ 	.short	0x010a
        /*0b36*/ 	.byte	0xff
	.zero		1


	//   ....[161]....
        /*0b38*/ 	.word	0x00009540
        /*0b3c*/ 	.word	0x00000000
        /*0b40*/ 	.word	0x00000130
        /*0b44*/ 	.short	0x010a
        /*0b46*/ 	.byte	0xff
	.zero		1


	//   ....[162]....
        /*0b48*/ 	.word	0x000095a0
        /*0b4c*/ 	.word	0x00000004
        /*0b50*/ 	.word	0x00000008
        /*0b54*/ 	.short	0x010a
        /*0b56*/ 	.byte	0xff
	.zero		1


	//   ....[163]....
        /*0b58*/ 	.word	0x00009680
        /*0b5c*/ 	.word	0x00000002
        /*0b60*/ 	.word	0x00000008
        /*0b64*/ 	.short	0x010a
        /*0b66*/ 	.byte	0xff
	.zero		1


	//   ....[164]....
        /*0b68*/ 	.word	0x000096d0
        /*0b6c*/ 	.word	0x00000000
        /*0b70*/ 	.word	0x00000120
        /*0b74*/ 	.short	0x010a
        /*0b76*/ 	.byte	0xff
	.zero		1


	//   ....[165]....
        /*0b78*/ 	.word	0x00009730
        /*0b7c*/ 	.word	0x00000000
        /*0b80*/ 	.word	0x00000160
        /*0b84*/ 	.short	0x010a
        /*0b86*/ 	.byte	0xff
	.zero		1


	//   ....[166]....
        /*0b88*/ 	.word	0x00009790
        /*0b8c*/ 	.word	0x00000000
        /*0b90*/ 	.word	0x00000000
        /*0b94*/ 	.short	0x010a
        /*0b96*/ 	.byte	0xff
	.zero		1


	//   ....[167]....
        /*0b98*/ 	.word	0x000097f0
        /*0b9c*/ 	.word	0x00000000
        /*0ba0*/ 	.word	0x00000000
        /*0ba4*/ 	.short	0x010a
        /*0ba6*/ 	.byte	0xff
	.zero		1


	//   ....[168]....
        /*0ba8*/ 	.word	0x00009850
        /*0bac*/ 	.word	0x00000000
        /*0bb0*/ 	.word	0x00000000
        /*0bb4*/ 	.short	0x010a
        /*0bb6*/ 	.byte	0xff
	.zero		1


	//   ....[169]....
        /*0bb8*/ 	.word	0x000098b0
        /*0bbc*/ 	.word	0x00000000
        /*0bc0*/ 	.word	0x00000000
        /*0bc4*/ 	.short	0x010a
        /*0bc6*/ 	.byte	0xff
	.zero		1


	//   ....[170]....
        /*0bc8*/ 	.word	0x00009910
        /*0bcc*/ 	.word	0x00000000
        /*0bd0*/ 	.word	0x000001a0
        /*0bd4*/ 	.short	0x010a
        /*0bd6*/ 	.byte	0xff
	.zero		1


	//   ....[171]....
        /*0bd8*/ 	.word	0x00009960
        /*0bdc*/ 	.word	0x00000000
        /*0be0*/ 	.word	0x00000120
        /*0be4*/ 	.short	0x010a
        /*0be6*/ 	.byte	0xff
	.zero		1


	//   ....[172]....
        /*0be8*/ 	.word	0x000099c0
        /*0bec*/ 	.word	0x00000000
        /*0bf0*/ 	.word	0x00000118
        /*0bf4*/ 	.short	0x010a
        /*0bf6*/ 	.byte	0xff
	.zero		1


	//   ....[173]....
        /*0bf8*/ 	.word	0x00009a20
        /*0bfc*/ 	.word	0x00000003
        /*0c00*/ 	.word	0x000000f0
        /*0c04*/ 	.short	0x010a
        /*0c06*/ 	.byte	0xff
	.zero		1


	//   ....[174]....
        /*0c08*/ 	.word	0x00009a80
        /*0c0c*/ 	.word	0x00000003
        /*0c10*/ 	.word	0x000000f8
        /*0c14*/ 	.short	0x010a
        /*0c16*/ 	.byte	0xff
	.zero		1


	//   ....[175]....
        /*0c18*/ 	.word	0x00009ae0
        /*0c1c*/ 	.word	0x00000003
        /*0c20*/ 	.word	0x00000100
        /*0c24*/ 	.short	0x010a
        /*0c26*/ 	.byte	0xff
	.zero		1


	//   ....[176]....
        /*0c28*/ 	.word	0x00009b40
        /*0c2c*/ 	.word	0x00000003
        /*0c30*/ 	.word	0x00000108
        /*0c34*/ 	.short	0x010a
        /*0c36*/ 	.byte	0xff
	.zero		1


	//   ....[177]....
        /*0c38*/ 	.word	0x00009ba0
        /*0c3c*/ 	.word	0x00000000
        /*0c40*/ 	.word	0x000000f0
        /*0c44*/ 	.short	0x010a
        /*0c46*/ 	.byte	0xff
	.zero		1


	//   ....[178]....
        /*0c48*/ 	.word	0x00009c00
        /*0c4c*/ 	.word	0x00000000
        /*0c50*/ 	.word	0x000000f8
        /*0c54*/ 	.short	0x010a
        /*0c56*/ 	.byte	0xff
	.zero		1


	//   ....[179]....
        /*0c58*/ 	.word	0x00009c60
        /*0c5c*/ 	.word	0x00000000
        /*0c60*/ 	.word	0x00000100
        /*0c64*/ 	.short	0x010a
        /*0c66*/ 	.byte	0xff
	.zero		1


	//   ....[180]....
        /*0c68*/ 	.word	0x00009cb0
        /*0c6c*/ 	.word	0x00000000
        /*0c70*/ 	.word	0x00000120
        /*0c74*/ 	.short	0x010a
        /*0c76*/ 	.byte	0xff
	.zero		1


	//   ....[181]....
        /*0c78*/ 	.word	0x00009d10
        /*0c7c*/ 	.word	0x00000000
        /*0c80*/ 	.word	0x000000d0
        /*0c84*/ 	.short	0x010a
        /*0c86*/ 	.byte	0xff
	.zero		1


	//   ....[182]....
        /*0c88*/ 	.word	0x00009d60
        /*0c8c*/ 	.word	0x0000004a
        /*0c90*/ 	.word	0x00000140
        /*0c94*/ 	.short	0x010a
        /*0c96*/ 	.byte	0xff
	.zero		1


	//   ....[183]....
        /*0c98*/ 	.word	0x00009db0
        /*0c9c*/ 	.word	0x00000003
        /*0ca0*/ 	.word	0x000000d0
        /*0ca4*/ 	.short	0x010a
        /*0ca6*/ 	.byte	0xff
	.zero		1


	//   ....[184]....
        /*0ca8*/ 	.word	0x00009e00
        /*0cac*/ 	.word	0x00000053
        /*0cb0*/ 	.word	0x000000d0
        /*0cb4*/ 	.short	0x010a
        /*0cb6*/ 	.byte	0xff
	.zero		1


	//   ....[185]....
        /*0cb8*/ 	.word	0x00009e50
        /*0cbc*/ 	.word	0x00000058
        /*0cc0*/ 	.word	0x000000d0
        /*0cc4*/ 	.short	0x010a
        /*0cc6*/ 	.byte	0xff
	.zero		1


	//----- nvinfo : EIATTR_NUM_MBARRIERS
	.align		4
.L_47:
        /*0cc8*/ 	.byte	0x03, 0x38
        /*0cca*/ 	.short	0x0035


	//----- nvinfo : EIATTR_EXIT_INSTR_OFFSETS
	.align		4
        /*0ccc*/ 	.byte	0x04, 0x1c
        /*0cce*/ 	.short	(.L_49 - .L_48)


	//   ....[0]....
.L_48:
        /*0cd0*/ 	.word	0x00002e60


	//   ....[1]....
        /*0cd4*/ 	.word	0x00003360


	//   ....[2]....
        /*0cd8*/ 	.word	0x000033c0


	//   ....[3]....
        /*0cdc*/ 	.word	0x00004720


	//   ....[4]....
        /*0ce0*/ 	.word	0x00005910


	//   ....[5]....
        /*0ce4*/ 	.word	0x00005950


	//   ....[6]....
        /*0ce8*/ 	.word	0x00008d20


	//   ....[7]....
        /*0cec*/ 	.word	0x00008da0


	//   ....[8]....
        /*0cf0*/ 	.word	0x00008dd0


	//   ....[9]....
        /*0cf4*/ 	.word	0x00008e40


	//----- nvinfo : EIATTR_MAX_THREADS
	.align		4
.L_49:
        /*0cf8*/ 	.byte	0x04, 0x05
        /*0cfa*/ 	.short	(.L_51 - .L_50)
.L_50:
        /*0cfc*/ 	.word	0x00000100
        /*0d00*/ 	.word	0x00000001
        /*0d04*/ 	.word	0x00000001


	//----- nvinfo : EIATTR_CRS_STACK_SIZE
	.align		4
.L_51:
        /*0d08*/ 	.byte	0x04, 0x1e
        /*0d0a*/ 	.short	(.L_53 - .L_52)
.L_52:
        /*0d0c*/ 	.word	0x00000000


	//----- nvinfo : EIATTR_CBANK_PARAM_SIZE
	.align		4
.L_53:
        /*0d10*/ 	.byte	0x03, 0x19
        /*0d12*/ 	.short	0x0800


	//----- nvinfo : EIATTR_PARAM_CBANK
	.align		4
        /*0d14*/ 	.byte	0x04, 0x0a
        /*0d16*/ 	.short	(.L_55 - .L_54)
	.align		4
.L_54:
        /*0d18*/ 	.word	index@(.nv.constant0._ZN7cutlass13device_kernelINS_4gemm6kernel13GemmUniversalIN4cute5tupleIJiiiiEEENS1_10collective13CollectiveMmaINS1_35MainloopSm100TmaUmmaWarpSpecializedILi13ELi2ELi4ENS5_IJNS4_1CILi2EEENSA_ILi1EEESC_EEEEENS5_IJNSA_ILi128EEESF_NSA_ILi64EEEEEENS_6half_tENS5_IJSC_llEEESI_SJ_NS4_8TiledMMAINS4_8MMA_AtomIJNS4_26SM100_MMA_F16BF16_2x1SM_SSISI_SI_fLi128ELi128ELNS4_4UMMA5MajorE1ELSO_1ELNSN_7ScaleInE0ELSP_0EEEEEENS4_6LayoutINS5_IJSC_SC_SC_EEENS5_IJNSA_ILi0EEESU_SU_EEEEENS5_IJNS4_10UnderscoreESX_SX_EEEEENS4_18SM100_TMA_2SM_LOADENS4_14ComposedLayoutINS4_7SwizzleILi3ELi4ELi3EEENS4_18smem_ptr_flag_bitsILi16EEENSS_INS5_IJSG_NSA_ILi8EEEEEENS5_IJSC_SG_EEEEEEEvNS4_8identityES10_S1A_vS1B_EENS_8epilogue10collective18CollectiveEpilogueINS1D_23Sm100TmaWarpSpecializedILi4ELi2ELi16ELb1ELb0EEEJNS5_IJSG_SF_SG_EEENS5_IJNSS_ISG_SC_EENSS_INS5_IJNSA_ILi16EEESB_EEES18_EEEEESI_NS5_IJlSC_lEEESI_S1O_NS1D_6fusion15FusionCallbacksIS1H_NS1P_17LinearCombinationISI_fSI_fLNS_15FloatRoundStyleE2EEES1I_S1N_JEEENS4_5SM1004TMEM4LOAD26SM100_TMEM_LOAD_32dp32b16xENS4_13SM90_TMA_LOADENS11_INS12_ILi1ELi4ELi3EEES15_NSS_INS5_IJS16_S1K_EEENS5_IJS1K_SC_EEEEEEENS4_39AutoVectorizingCopyWithAssumedAlignmentILi128EEENS4_14SM90_TMA_STOREES24_S26_S26_EEEvvEEEEvNT_6ParamsE)
        /*0d1c*/ 	.short	0x0380
        /*0d1e*/ 	.short	0x0800


	//----- nvinfo : EIATTR_SW_WAR
	.align		4
.L_55:
        /*0d20*/ 	.byte	0x04, 0x36
        /*0d22*/ 	.short	(.L_57 - .L_56)
.L_56:
        /*0d24*/ 	.word	0x00000008
.L_57:


//--------------------- .nv.callgraph             --------------------------
	.section	.nv.callgraph,"",@"SHT_CUDA_CALLGRAPH"
	.align	4
	.sectionentsize	8
	.align		4
        /*0000*/ 	.word	0x00000000
	.align		4
        /*0004*/ 	.word	0xffffffff
	.align		4
        /*0008*/ 	.word	index@(_ZN7cutlass13device_kernelINS_4gemm6kernel13GemmUniversalIN4cute5tupleIJiiiiEEENS1_10collective13CollectiveMmaINS1_35MainloopSm100TmaUmmaWarpSpecializedILi13ELi2ELi4ENS5_IJNS4_1CILi2EEENSA_ILi1EEESC_EEEEENS5_IJNSA_ILi128EEESF_NSA_ILi64EEEEEENS_6half_tENS5_IJSC_llEEESI_SJ_NS4_8TiledMMAINS4_8MMA_AtomIJNS4_26SM100_MMA_F16BF16_2x1SM_SSISI_SI_fLi128ELi128ELNS4_4UMMA5MajorE1ELSO_1ELNSN_7ScaleInE0ELSP_0EEEEEENS4_6LayoutINS5_IJSC_SC_SC_EEENS5_IJNSA_ILi0EEESU_SU_EEEEENS5_IJNS4_10UnderscoreESX_SX_EEEEENS4_18SM100_TMA_2SM_LOADENS4_14ComposedLayoutINS4_7SwizzleILi3ELi4ELi3EEENS4_18smem_ptr_flag_bitsILi16EEENSS_INS5_IJSG_NSA_ILi8EEEEEENS5_IJSC_SG_EEEEEEEvNS4_8identityES10_S1A_vS1B_EENS_8epilogue10collective18CollectiveEpilogueINS1D_23Sm100TmaWarpSpecializedILi4ELi2ELi16ELb1ELb0EEEJNS5_IJSG_SF_SG_EEENS5_IJNSS_ISG_SC_EENSS_INS5_IJNSA_ILi16EEESB_EEES18_EEEEESI_NS5_IJlSC_lEEESI_S1O_NS1D_6fusion15FusionCallbacksIS1H_NS1P_17LinearCombinationISI_fSI_fLNS_15FloatRoundStyleE2EEES1I_S1N_JEEENS4_5SM1004TMEM4LOAD26SM100_TMEM_LOAD_32dp32b16xENS4_13SM90_TMA_LOADENS11_INS12_ILi1ELi4ELi3EEES15_NSS_INS5_IJS16_S1K_EEENS5_IJS1K_SC_EEEEEEENS4_39AutoVectorizingCopyWithAssumedAlignmentILi128EEENS4_14SM90_TMA_STOREES24_S26_S26_EEEvvEEEEvNT_6ParamsE)
	.align		4
        /*000c*/ 	.word	index@(__assertfail)
	.align		4
        /*0010*/ 	.word	0x00000000
	.align		4
        /*0014*/ 	.word	0xfffffffe
	.align		4
        /*0018*/ 	.word	0x00000000
	.align		4
        /*001c*/ 	.word	0xfffffffd
	.align		4
        /*0020*/ 	.word	0x00000000
	.align		4
        /*0024*/ 	.word	0xfffffffc


//--------------------- .nv.constant4             --------------------------
	.section	.nv.constant4,"a",@progbits
	.align	8
	.align		8
.nv.constant4:
        /*0000*/ 	.dword	__assertfail
	.align		8
        /*0008*/ 	.dword	__unnamed_1
	.align		8
        /*0010*/ 	.dword	__unnamed_2
	.align		8
        /*0018*/ 	.dword	_ZN40_INTERNAL_5aa3b37a_4_k_cu_dbf26f28_270954cuda3std3__45__cpo5beginE
	.align		8
        /*0020*/ 	.dword	_ZN40_INTERNAL_5aa3b37a_4_k_cu_dbf26f28_270954cuda3std3__45__cpo3endE
	.align		8
        /*0028*/ 	.dword	_ZN40_INTERNAL_5aa3b37a_4_k_cu_dbf26f28_270954cuda3std3__45__cpo6cbeginE
	.align		8
        /*0030*/ 	.dword	_ZN40_INTERNAL_5aa3b37a_4_k_cu_dbf26f28_270954cuda3std3__45__cpo4cendE
	.align		8
        /*0038*/ 	.dword	_ZN40_INTERNAL_5aa3b37a_4_k_cu_dbf26f28_270954cuda3std3__442_GLOBAL__N__5aa3b37a_4_k_cu_dbf26f28_270956ignoreE
	.align		8
        /*0040*/ 	.dword	_ZN40_INTERNAL_5aa3b37a_4_k_cu_dbf26f28_270954cuda3std3__419piecewise_constructE
	.align		8
        /*0048*/ 	.dword	_ZN40_INTERNAL_5aa3b37a_4_k_cu_dbf26f28_270954cuda3std3__48in_placeE
	.align		8
        /*0050*/ 	.dword	_ZN40_INTERNAL_5aa3b37a_4_k_cu_dbf26f28_270954cuda3std6ranges3__45__cpo4swapE
	.align		8
        /*0058*/ 	.dword	_ZN40_INTERNAL_5aa3b37a_4_k_cu_dbf26f28_270954cuda3std6ranges3__45__cpo9iter_moveE
	.align		8
        /*0060*/ 	.dword	_ZN40_INTERNAL_5aa3b37a_4_k_cu_dbf26f28_270954cute7productE
	.align		8
        /*0068*/ 	.dword	_ZN40_INTERNAL_5aa3b37a_4_k_cu_dbf26f28_270954cute1_E
	.align		8
        /*0070*/ 	.dword	$str$25
	.align		8
        /*0078*/ 	.dword	$str$26
	.align		8
        /*0080*/ 	.dword	$str$27
	.align		8
        /*0088*/ 	.dword	$str$28


//--------------------- .text._ZN7cutlass13device_kernelINS_4gemm6kernel13GemmUniversalIN4cute5tupleIJiiiiEEENS1_10collective13CollectiveMmaINS1_35MainloopSm100TmaUmmaWarpSpecializedILi13ELi2ELi4ENS5_IJNS4_1CILi2EEENSA_ILi1EEESC_EEEEENS5_IJNSA_ILi128EEESF_NSA_ILi64EEEEEENS_6half_tENS5_IJSC_llEEESI_SJ_NS4_8TiledMMAINS4_8MMA_AtomIJNS4_26SM100_MMA_F16BF16_2x1SM_SSISI_SI_fLi128ELi128ELNS4_4UMMA5MajorE1ELSO_1ELNSN_7ScaleInE0ELSP_0EEEEEENS4_6LayoutINS5_IJSC_SC_SC_EEENS5_IJNSA_ILi0EEESU_SU_EEEEENS5_IJNS4_10UnderscoreESX_SX_EEEEENS4_18SM100_TMA_2SM_LOADENS4_14ComposedLayoutINS4_7SwizzleILi3ELi4ELi3EEENS4_18smem_ptr_flag_bitsILi16EEENSS_INS5_IJSG_NSA_ILi8EEEEEENS5_IJSC_SG_EEEEEEEvNS4_8identityES10_S1A_vS1B_EENS_8epilogue10collective18CollectiveEpilogueINS1D_23Sm100TmaWarpSpecializedILi4ELi2ELi16ELb1ELb0EEEJNS5_IJSG_SF_SG_EEENS5_IJNSS_ISG_SC_EENSS_INS5_IJNSA_ILi16EEESB_EEES18_EEEEESI_NS5_IJlSC_lEEESI_S1O_NS1D_6fusion15FusionCallbacksIS1H_NS1P_17LinearCombinationISI_fSI_fLNS_15FloatRoundStyleE2EEES1I_S1N_JEEENS4_5SM1004TMEM4LOAD26SM100_TMEM_LOAD_32dp32b16xENS4_13SM90_TMA_LOADENS11_INS12_ILi1ELi4ELi3EEES15_NSS_INS5_IJS16_S1K_EEENS5_IJS1K_SC_EEEEEEENS4_39AutoVectorizingCopyWithAssumedAlignmentILi128EEENS4_14SM90_TMA_STOREES24_S26_S26_EEEvvEEEEvNT_6ParamsE --------------------------
	.section	.text._ZN7cutlass13device_kernelINS_4gemm6kernel13GemmUniversalIN4cute5tupleIJiiiiEEENS1_10collective13CollectiveMmaINS1_35MainloopSm100TmaUmmaWarpSpecializedILi13ELi2ELi4ENS5_IJNS4_1CILi2EEENSA_ILi1EEESC_EEEEENS5_IJNSA_ILi128EEESF_NSA_ILi64EEEEEENS_6half_tENS5_IJSC_llEEESI_SJ_NS4_8TiledMMAINS4_8MMA_AtomIJNS4_26SM100_MMA_F16BF16_2x1SM_SSISI_SI_fLi128ELi128ELNS4_4UMMA5MajorE1ELSO_1ELNSN_7ScaleInE0ELSP_0EEEEEENS4_6LayoutINS5_IJSC_SC_SC_EEENS5_IJNSA_ILi0EEESU_SU_EEEEENS5_IJNS4_10UnderscoreESX_SX_EEEEENS4_18SM100_TMA_2SM_LOADENS4_14ComposedLayoutINS4_7SwizzleILi3ELi4ELi3EEENS4_18smem_ptr_flag_bitsILi16EEENSS_INS5_IJSG_NSA_ILi8EEEEEENS5_IJSC_SG_EEEEEEEvNS4_8identityES10_S1A_vS1B_EENS_8epilogue10collective18CollectiveEpilogueINS1D_23Sm100TmaWarpSpecializedILi4ELi2ELi16ELb1ELb0EEEJNS5_IJSG_SF_SG_EEENS5_IJNSS_ISG_SC_EENSS_INS5_IJNSA_ILi16EEESB_EEES18_EEEEESI_NS5_IJlSC_lEEESI_S1O_NS1D_6fusion15FusionCallbacksIS1H_NS1P_17LinearCombinationISI_fSI_fLNS_15FloatRoundStyleE2EEES1I_S1N_JEEENS4_5SM1004TMEM4LOAD26SM100_TMEM_LOAD_32dp32b16xENS4_13SM90_TMA_LOADENS11_INS12_ILi1ELi4ELi3EEES15_NSS_INS5_IJS16_S1K_EEENS5_IJS1K_SC_EEEEEEENS4_39AutoVectorizingCopyWithAssumedAlignmentILi128EEENS4_14SM90_TMA_STOREES24_S26_S26_EEEvvEEEEvNT_6ParamsE,"ax",@progbits
	.align	128
.text._ZN7cutlass13device_kernelINS_4gemm6kernel13GemmUniversalIN4cute5tupleIJiiiiEEENS1_10collective13CollectiveMmaINS1_35MainloopSm100TmaUmmaWarpSpecializedILi13ELi2ELi4ENS5_IJNS4_1CILi2EEENSA_ILi1EEESC_EEEEENS5_IJNSA_ILi128EEESF_NSA_ILi64EEEEEENS_6half_tENS5_IJSC_llEEESI_SJ_NS4_8TiledMMAINS4_8MMA_AtomIJNS4_26SM100_MMA_F16BF16_2x1SM_SSISI_SI_fLi128ELi128ELNS4_4UMMA5MajorE1ELSO_1ELNSN_7ScaleInE0ELSP_0EEEEEENS4_6LayoutINS5_IJSC_SC_SC_EEENS5_IJNSA_ILi0EEESU_SU_EEEEENS5_IJNS4_10UnderscoreESX_SX_EEEEENS4_18SM100_TMA_2SM_LOADENS4_14ComposedLayoutINS4_7SwizzleILi3ELi4ELi3EEENS4_18smem_ptr_flag_bitsILi16EEENSS_INS5_IJSG_NSA_ILi8EEEEEENS5_IJSC_SG_EEEEEEEvNS4_8identityES10_S1A_vS1B_EENS_8epilogue10collective18CollectiveEpilogueINS1D_23Sm100TmaWarpSpecializedILi4ELi2ELi16ELb1ELb0EEEJNS5_IJSG_SF_SG_EEENS5_IJNSS_ISG_SC_EENSS_INS5_IJNSA_ILi16EEESB_EEES18_EEEEESI_NS5_IJlSC_lEEESI_S1O_NS1D_6fusion15FusionCallbacksIS1H_NS1P_17LinearCombinationISI_fSI_fLNS_15FloatRoundStyleE2EEES1I_S1N_JEEENS4_5SM1004TMEM4LOAD26SM100_TMEM_LOAD_32dp32b16xENS4_13SM90_TMA_LOADENS11_INS12_ILi1ELi4ELi3EEES15_NSS_INS5_IJS16_S1K_EEENS5_IJS1K_SC_EEEEEEENS4_39AutoVectorizingCopyWithAssumedAlignmentILi128EEENS4_14SM90_TMA_STOREES24_S26_S26_EEEvvEEEEvNT_6ParamsE:
        .type           _ZN7cutlass13device_kernelINS_4gemm6kernel13GemmUniversalIN4cute5tupleIJiiiiEEENS1_10collective13CollectiveMmaINS1_35MainloopSm100TmaUmmaWarpSpecializedILi13ELi2ELi4ENS5_IJNS4_1CILi2EEENSA_ILi1EEESC_EEEEENS5_IJNSA_ILi128EEESF_NSA_ILi64EEEEEENS_6half_tENS5_IJSC_llEEESI_SJ_NS4_8TiledMMAINS4_8MMA_AtomIJNS4_26SM100_MMA_F16BF16_2x1SM_SSISI_SI_fLi128ELi128ELNS4_4UMMA5MajorE1ELSO_1ELNSN_7ScaleInE0ELSP_0EEEEEENS4_6LayoutINS5_IJSC_SC_SC_EEENS5_IJNSA_ILi0EEESU_SU_EEEEENS5_IJNS4_10UnderscoreESX_SX_EEEEENS4_18SM100_TMA_2SM_LOADENS4_14ComposedLayoutINS4_7SwizzleILi3ELi4ELi3EEENS4_18smem_ptr_flag_bitsILi16EEENSS_INS5_IJSG_NSA_ILi8EEEEEENS5_IJSC_SG_EEEEEEEvNS4_8identityES10_S1A_vS1B_EENS_8epilogue10collective18CollectiveEpilogueINS1D_23Sm100TmaWarpSpecializedILi4ELi2ELi16ELb1ELb0EEEJNS5_IJSG_SF_SG_EEENS5_IJNSS_ISG_SC_EENSS_INS5_IJNSA_ILi16EEESB_EEES18_EEEEESI_NS5_IJlSC_lEEESI_S1O_NS1D_6fusion15FusionCallbacksIS1H_NS1P_17LinearCombinationISI_fSI_fLNS_15FloatRoundStyleE2EEES1I_S1N_JEEENS4_5SM1004TMEM4LOAD26SM100_TMEM_LOAD_32dp32b16xENS4_13SM90_TMA_LOADENS11_INS12_ILi1ELi4ELi3EEES15_NSS_INS5_IJS16_S1K_EEENS5_IJS1K_SC_EEEEEEENS4_39AutoVectorizingCopyWithAssumedAlignmentILi128EEENS4_14SM90_TMA_STOREES24_S26_S26_EEEvvEEEEvNT_6ParamsE,@function
        .size           _ZN7cutlass13device_kernelINS_4gemm6kernel13GemmUniversalIN4cute5tupleIJiiiiEEENS1_10collective13CollectiveMmaINS1_35MainloopSm100TmaUmmaWarpSpecializedILi13ELi2ELi4ENS5_IJNS4_1CILi2EEENSA_ILi1EEESC_EEEEENS5_IJNSA_ILi128EEESF_NSA_ILi64EEEEEENS_6half_tENS5_IJSC_llEEESI_SJ_NS4_8TiledMMAINS4_8MMA_AtomIJNS4_26SM100_MMA_F16BF16_2x1SM_SSISI_SI_fLi128ELi128ELNS4_4UMMA5MajorE1ELSO_1ELNSN_7ScaleInE0ELSP_0EEEEEENS4_6LayoutINS5_IJSC_SC_SC_EEENS5_IJNSA_ILi0EEESU_SU_EEEEENS5_IJNS4_10UnderscoreESX_SX_EEEEENS4_18SM100_TMA_2SM_LOADENS4_14ComposedLayoutINS4_7SwizzleILi3ELi4ELi3EEENS4_18smem_ptr_flag_bitsILi16EEENSS_INS5_IJSG_NSA_ILi8EEEEEENS5_IJSC_SG_EEEEEEEvNS4_8identityES10_S1A_vS1B_EENS_8epilogue10collective18CollectiveEpilogueINS1D_23Sm100TmaWarpSpecializedILi4ELi2ELi16ELb1ELb0EEEJNS5_IJSG_SF_SG_EEENS5_IJNSS_ISG_SC_EENSS_INS5_IJNSA_ILi16EEESB_EEES18_EEEEESI_NS5_IJlSC_lEEESI_S1O_NS1D_6fusion15FusionCallbacksIS1H_NS1P_17LinearCombinationISI_fSI_fLNS_15FloatRoundStyleE2EEES1I_S1N_JEEENS4_5SM1004TMEM4LOAD26SM100_TMEM_LOAD_32dp32b16xENS4_13SM90_TMA_LOADENS11_INS12_ILi1ELi4ELi3EEES15_NSS_INS5_IJS16_S1K_EEENS5_IJS1K_SC_EEEEEEENS4_39AutoVectorizingCopyWithAssumedAlignmentILi128EEENS4_14SM90_TMA_STOREES24_S26_S26_EEEvvEEEEvNT_6ParamsE,(.L_x_225 - _ZN7cutlass13device_kernelINS_4gemm6kernel13GemmUniversalIN4cute5tupleIJiiiiEEENS1_10collective13CollectiveMmaINS1_35MainloopSm100TmaUmmaWarpSpecializedILi13ELi2ELi4ENS5_IJNS4_1CILi2EEENSA_ILi1EEESC_EEEEENS5_IJNSA_ILi128EEESF_NSA_ILi64EEEEEENS_6half_tENS5_IJSC_llEEESI_SJ_NS4_8TiledMMAINS4_8MMA_AtomIJNS4_26SM100_MMA_F16BF16_2x1SM_SSISI_SI_fLi128ELi128ELNS4_4UMMA5MajorE1ELSO_1ELNSN_7ScaleInE0ELSP_0EEEEEENS4_6LayoutINS5_IJSC_SC_SC_EEENS5_IJNSA_ILi0EEESU_SU_EEEEENS5_IJNS4_10UnderscoreESX_SX_EEEEENS4_18SM100_TMA_2SM_LOADENS4_14ComposedLayoutINS4_7SwizzleILi3ELi4ELi3EEENS4_18smem_ptr_flag_bitsILi16EEENSS_INS5_IJSG_NSA_ILi8EEEEEENS5_IJSC_SG_EEEEEEEvNS4_8identityES10_S1A_vS1B_EENS_8epilogue10collective18CollectiveEpilogueINS1D_23Sm100TmaWarpSpecializedILi4ELi2ELi16ELb1ELb0EEEJNS5_IJSG_SF_SG_EEENS5_IJNSS_ISG_SC_EENSS_INS5_IJNSA_ILi16EEESB_EEES18_EEEEESI_NS5_IJlSC_lEEESI_S1O_NS1D_6fusion15FusionCallbacksIS1H_NS1P_17LinearCombinationISI_fSI_fLNS_15FloatRoundStyleE2EEES1I_S1N_JEEENS4_5SM1004TMEM4LOAD26SM100_TMEM_LOAD_32dp32b16xENS4_13SM90_TMA_LOADENS11_INS12_ILi1ELi4ELi3EEES15_NSS_INS5_IJS16_S1K_EEENS5_IJS1K_SC_EEEEEEENS4_39AutoVectorizingCopyWithAssumedAlignmentILi128EEENS4_14SM90_TMA_STOREES24_S26_S26_EEEvvEEEEvNT_6ParamsE)
        .other          _ZN7cutlass13device_kernelINS_4gemm6kernel13GemmUniversalIN4cute5tupleIJiiiiEEENS1_10collective13CollectiveMmaINS1_35MainloopSm100TmaUmmaWarpSpecializedILi13ELi2ELi4ENS5_IJNS4_1CILi2EEENSA_ILi1EEESC_EEEEENS5_IJNSA_ILi128EEESF_NSA_ILi64EEEEEENS_6half_tENS5_IJSC_llEEESI_SJ_NS4_8TiledMMAINS4_8MMA_AtomIJNS4_26SM100_MMA_F16BF16_2x1SM_SSISI_SI_fLi128ELi128ELNS4_4UMMA5MajorE1ELSO_1ELNSN_7ScaleInE0ELSP_0EEEEEENS4_6LayoutINS5_IJSC_SC_SC_EEENS5_IJNSA_ILi0EEESU_SU_EEEEENS5_IJNS4_10UnderscoreESX_SX_EEEEENS4_18SM100_TMA_2SM_LOADENS4_14ComposedLayoutINS4_7SwizzleILi3ELi4ELi3EEENS4_18smem_ptr_flag_bitsILi16EEENSS_INS5_IJSG_NSA_ILi8EEEEEENS5_IJSC_SG_EEEEEEEvNS4_8identityES10_S1A_vS1B_EENS_8epilogue10collective18CollectiveEpilogueINS1D_23Sm100TmaWarpSpecializedILi4ELi2ELi16ELb1ELb0EEEJNS5_IJSG_SF_SG_EEENS5_IJNSS_ISG_SC_EENSS_INS5_IJNSA_ILi16EEESB_EEES18_EEEEESI_NS5_IJlSC_lEEESI_S1O_NS1D_6fusion15FusionCallbacksIS1H_NS1P_17LinearCombinationISI_fSI_fLNS_15FloatRoundStyleE2EEES1I_S1N_JEEENS4_5SM1004TMEM4LOAD26SM100_TMEM_LOAD_32dp32b16xENS4_13SM90_TMA_LOADENS11_INS12_ILi1ELi4ELi3EEES15_NSS_INS5_IJS16_S1K_EEENS5_IJS1K_SC_EEEEEEENS4_39AutoVectorizingCopyWithAssumedAlignmentILi128EEENS4_14SM90_TMA_STOREES24_S26_S26_EEEvvEEEEvNT_6ParamsE,@"STO_CUDA_ENTRY STV_DEFAULT"
_ZN7cutlass13device_kernelINS_4gemm6kernel13GemmUniversalIN4cute5tupleIJiiiiEEENS1_10collective13CollectiveMmaINS1_35MainloopSm100TmaUmmaWarpSpecializedILi13ELi2ELi4ENS5_IJNS4_1CILi2EEENSA_ILi1EEESC_EEEEENS5_IJNSA_ILi128EEESF_NSA_ILi64EEEEEENS_6half_tENS5_IJSC_llEEESI_SJ_NS4_8TiledMMAINS4_8MMA_AtomIJNS4_26SM100_MMA_F16BF16_2x1SM_SSISI_SI_fLi128ELi128ELNS4_4UMMA5MajorE1ELSO_1ELNSN_7ScaleInE0ELSP_0EEEEEENS4_6LayoutINS5_IJSC_SC_SC_EEENS5_IJNSA_ILi0EEESU_SU_EEEEENS5_IJNS4_10UnderscoreESX_SX_EEEEENS4_18SM100_TMA_2SM_LOADENS4_14ComposedLayoutINS4_7SwizzleILi3ELi4ELi3EEENS4_18smem_ptr_flag_bitsILi16EEENSS_INS5_IJSG_NSA_ILi8EEEEEENS5_IJSC_SG_EEEEEEEvNS4_8identityES10_S1A_vS1B_EENS_8epilogue10collective18CollectiveEpilogueINS1D_23Sm100TmaWarpSpecializedILi4ELi2ELi16ELb1ELb0EEEJNS5_IJSG_SF_SG_EEENS5_IJNSS_ISG_SC_EENSS_INS5_IJNSA_ILi16EEESB_EEES18_EEEEESI_NS5_IJlSC_lEEESI_S1O_NS1D_6fusion15FusionCallbacksIS1H_NS1P_17LinearCombinationISI_fSI_fLNS_15FloatRoundStyleE2EEES1I_S1N_JEEENS4_5SM1004TMEM4LOAD26SM100_TMEM_LOAD_32dp32b16xENS4_13SM90_TMA_LOADENS11_INS12_ILi1ELi4ELi3EEES15_NSS_INS5_IJS16_S1K_EEENS5_IJS1K_SC_EEEEEEENS4_39AutoVectorizingCopyWithAssumedAlignmentILi128EEENS4_14SM90_TMA_STOREES24_S26_S26_EEEvvEEEEvNT_6ParamsE:
[----:B------:R-:W1:Y:S01]  /*0000*/  LDC R1, c[0x0][0x37c] ;  /* 0x0000df00ff017b82 */ /* 0x000e620000000800 */
[----:B------:R-:W2:Y:S01]  /*0010*/  S2R R72, SR_TID.X ;  /* 0x0000000000487919 */ /* 0x000ea20000002100 */
[----:B------:R-:W3:Y:S06]  /*0020*/  LDCU.64 UR6, c[0x0][0x890] ;  /* 0x00011200ff0677ac */ /* 0x000eec0008000a00 */
[----:B------:R-:W4:Y:S01]  /*0030*/  S2UR UR37, SR_CgaCtaId ;  /* 0x00000000002579c3 */ /* 0x000f220000008800 */
[----:B------:R-:W-:Y:S02]  /*0040*/  PRMT R59, RZ, 0x7610, R59 ;  /* 0x00007610ff3b7816 */ /* 0x000fe4000000003b */
[----:B------:R-:W-:Y:S01]  /*0050*/  ELECT P1, URZ, PT ;  /* 0x0000000000ff782f */ /* 0x000fe20003820000 */
[----:B------:R-:W1:Y:S01]  /*0060*/  LDCU.64 UR46, c[0x0][0x358] ;  /* 0x00006b00ff2e77ac */ /* 0x000e620008000a00 */
[----:B---3--:R-:W-:-:S04]  /*0070*/  UISETP.NE.U32.AND UP0, UPT, UR6, URZ, UPT ;  /* 0x000000ff0600728c */ /* 0x008fc8000bf05070 */
[----:B------:R-:W-:Y:S02]  /*0080*/  UISETP.NE.AND.EX UP0, UPT, UR7, URZ, UPT, UP0 ;  /* 0x000000ff0700728c */ /* 0x000fe4000bf05300 */
[----:B----4-:R-:W-:Y:S02]  /*0090*/  ULOP3.LUT UR5, UR37, 0x1, URZ, 0xc0, !UPT ;  /* 0x0000000125057892 */ /* 0x010fe4000f8ec0ff */
[----:B------:R-:W-:Y:S01]  /*00a0*/  ULOP3.LUT UR4, UR37, 0x1, URZ, 0x3c, !UPT ;  /* 0x0000000125047892 */ /* 0x000fe2000f8e3cff */
[----:B--2---:R-:W-:-:S05]  /*00b0*/  SHF.R.U32.HI R66, RZ, 0x5, R72 ;  /* 0x00000005ff427819 */ /* 0x004fca0000011648 */
[----:B------:R-:W2:Y:S02]  /*00c0*/  SHFL.IDX PT, R0, R66, RZ, 0x1f ;  /* 0x00001fff42007589 */ /* 0x000ea400000e0000 */
[----:B--2---:R-:W-:Y:S01]  /*00d0*/  R2UR UR10, R0 ;  /* 0x00000000000a72ca */ /* 0x004fe200000e0000 */
[----:B-1----:R-:W-:-:S14]  /*00e0*/  BRA.U UP0, `(.L_x_0) ;  /* 0x00000001002c7547 */ /* 0x002fdc000b800000 */
[----:B------:R-:W1:Y:S02]  /*00f0*/  LDCU.64 UR8, c[0x0][0x888] ;  /* 0x00011100ff0877ac */ /* 0x000e640008000a00 */
[----:B-1----:R-:W-:-:S04]  /*0100*/  UISETP.NE.U32.AND UP0, UPT, UR8, URZ, UPT ;  /* 0x000000ff0800728c */ /* 0x002fc8000bf05070 */
[----:B------:R-:W-:-:S09]  /*0110*/  UISETP.NE.AND.EX UP0, UPT, UR9, URZ, UPT, UP0 ;  /* 0x000000ff0900728c */ /* 0x000fd2000bf05300 */
[----:B------:R-:W-:Y:S05]  /*0120*/  BRA.U !UP0, `(.L_x_1) ;  /* 0x0000000108107547 */ /* 0x000fea000b800000 */
[----:B------:R-:W1:Y:S02]  /*0130*/  LDC.64 R2, c[0x0][0x888] ;  /* 0x00022200ff027b82 */ /* 0x000e640000000a00 */
[----:B-1----:R1:W5:Y:S01]  /*0140*/  LDG.E R35, desc[UR46][R2.64] ;  /* 0x0000002e02237981 */ /* 0x002362000c1e1900 */
[----:B------:R-:W-:Y:S01]  /*0150*/  HFMA2 R59, -RZ, RZ, 0, 5.9604644775390625e-08 ;  /* 0x00000001ff3b7431 */ /* 0x000fe200000001ff */
[----:B------:R-:W-:Y:S05]  /*0160*/  BRA `(.L_x_0) ;  /* 0x00000000000c7947 */ /* 0x000fea0003800000 */
.L_x_1:
[----:B------:R-:W1:Y:S01]  /*0170*/  LDCU UR8, c[0x0][0x880] ;  /* 0x00011000ff0877ac */ /* 0x000e620008000800 */
[----:B------:R-:W-:Y:S01]  /*0180*/  HFMA2 R59, -RZ, RZ, 0, 5.9604644775390625e-08 ;  /* 0x00000001ff3b7431 */ /* 0x000fe200000001ff */
[----:B-1----:R-:W-:-:S07]  /*0190*/  MOV R35, UR8 ;  /* 0x0000000800237c02 */ /* 0x002fce0008000f00 */
.L_x_0:
[----:B------:R-:W2:Y:S02]  /*01a0*/  LDCU.64 UR8, c[0x0][0x8b0] ;  /* 0x00011600ff0877ac */ /* 0x000ea40008000a00 */
[----:B--2---:R-:W-:-:S04]  /*01b0*/  UISETP.NE.U32.AND UP0, UPT, UR8, URZ, UPT ;  /* 0x000000ff0800728c */ /* 0x004fc8000bf05070 */
[----:B------:R-:W-:-:S09]  /*01c0*/  UISETP.NE.AND.EX UP0, UPT, UR9, URZ, UPT, UP0 ;  /* 0x000000ff0900728c */ /* 0x000fd2000bf05300 */
[----:B------:R-:W-:Y:S05]  /*01d0*/  BRA.U UP0, `(.L_x_2) ;  /* 0x0000000100247547 */ /* 0x000fea000b800000 */
[----:B------:R-:W2:Y:S02]  /*01e0*/  LDCU.64 UR8, c[0x0][0x8a8] ;  /* 0x00011500ff0877ac */ /* 0x000ea40008000a00 */
[----:B--2---:R-:W-:-:S04]  /*01f0*/  UISETP.NE.U32.AND UP0, UPT, UR8, URZ, UPT ;  /* 0x000000ff0800728c */ /* 0x004fc8000bf05070 */
[----:B------:R-:W-:-:S09]  /*0200*/  UISETP.NE.AND.EX UP0, UPT, UR9, URZ, UPT, UP0 ;  /* 0x000000ff0900728c */ /* 0x000fd2000bf05300 */
[----:B------:R-:W-:Y:S05]  /*0210*/  BRA.U !UP0, `(.L_x_3) ;  /* 0x00000001080c7547 */ /* 0x000fea000b800000 */
[----:B------:R-:W2:Y:S02]  /*0220*/  LDC.64 R32, c[0x0][0x8a8] ;  /* 0x00022a00ff207b82 */ /* 0x000ea40000000a00 */
[----:B--2---:R2:W5:Y:S01]  /*0230*/  LDG.E R32, desc[UR46][R32.64] ;  /* 0x0000002e20207981 */ /* 0x004562000c1e1900 */
[----:B------:R-:W-:Y:S05]  /*0240*/  BRA `(.L_x_2) ;  /* 0x0000000000087947 */ /* 0x000fea0003800000 */
.L_x_3:
[----:B------:R-:W2:Y:S02]  /*0250*/  LDCU UR8, c[0x0][0x8a0] ;  /* 0x00011400ff0877ac */ /* 0x000ea40008000800 */
[----:B--2---:R-:W-:Y:S02]  /*0260*/  MOV R32, UR8 ;  /* 0x0000000800207c02 */ /* 0x004fe40008000f00 */
.L_x_2:
[----:B------:R-:W-:Y:S01]  /*0270*/  IMAD.U32 R0, RZ, RZ, UR10 ;  /* 0x0000000aff007e24 */ /* 0x000fe2000f8e00ff */
[----:B------:R-:W-:Y:S04]  /*0280*/  BSSY.RECONVERGENT B0, `(.L_x_4) ;  /* 0x000000c000007945 */ /* 0x000fe80003800200 */
[C---:B------:R-:W-:Y:S02]  /*0290*/  ISETP.NE.OR P2, PT, R0.reuse, 0x1, !P1 ;  /* 0x000000010000780c */ /* 0x040fe40004f45670 */
[----:B------:R-:W-:-:S11]  /*02a0*/  ISETP.NE.OR P0, PT, R0, 0x3, !P1 ;  /* 0x000000030000780c */ /* 0x000fd60004f05670 */
[----:B------:R-:W-:Y:S05]  /*02b0*/  @P2 BRA `(.L_x_5) ;  /* 0x0000000000202947 */ /* 0x000fea0003800000 */
[----:B------:R-:W3:Y:S02]  /*02c0*/  LDCU.64 UR8, c[0x0][0x348] ;  /* 0x00006900ff0877ac */ /* 0x000ee40008000a00 */
[----:B---3--:R-:W-:Y:S02]  /*02d0*/  UIADD3 UR12, UP1, UPT, UR8, 0x80, URZ ;  /* 0x00000080080c7890 */ /* 0x008fe4000ff3e0ff */
[----:B------:R-:W-:Y:S02]  /*02e0*/  UIADD3 UR8, UP0, UPT, UR8, 0x180, URZ ;  /* 0x0000018008087890 */ /* 0x000fe4000ff1e0ff */
[----:B------:R-:W-:Y:S02]  /*02f0*/  UIADD3.X UR13, UPT, UPT, URZ, UR9, URZ, UP1, !UPT ;  /* 0x00000009ff0d7290 */ /* 0x000fe40008ffe4ff */
[----:B------:R-:W-:-:S07]  /*0300*/  UIADD3.X UR9, UPT, UPT, URZ, UR9, URZ, UP0, !UPT ;  /* 0x00000009ff097290 */ /* 0x000fce00087fe4ff */
[----:B------:R3:W-:Y:S02]  /*0310*/  UTMACCTL.PF [UR12] ;  /* 0x000000000c0079b9 */ /* 0x0007e40008040000 */
[----:B------:R3:W-:Y:S02]  /*0320*/  UTMACCTL.PF [UR8] ;  /* 0x00000000080079b9 */ /* 0x0007e40008040000 */
[----:B---3--:R-:W-:Y:S01]  /*0330*/  NOP ;  /* 0x0000000000007918 */ /* 0x008fe20000000000 */
.L_x_5:
[----:B------:R-:W-:Y:S05]  /*0340*/  BSYNC.RECONVERGENT B0 ;  /* 0x0000000000007941 */ /* 0x000fea0003800200 */
.L_x_4:
[----:B------:R-:W-:Y:S04]  /*0350*/  BSSY.RECONVERGENT B0, `(.L_x_6) ;  /* 0x000000a000007945 */ /* 0x000fe80003800200 */
        /* <DEDUP_REMOVED lines=9> */
.L_x_7:
[----:B------:R-:W-:Y:S05]  /*03f0*/  BSYNC.RECONVERGENT B0 ;  /* 0x0000000000007941 */ /* 0x000fea0003800200 */
.L_x_6:
[----:B------:R-:W3:Y:S01]  /*0400*/  LDCU.64 UR8, c[0x0][0x888] ;  /* 0x00011100ff0877ac */ /* 0x000ee20008000a00 */
[----:B------:R-:W-:Y:S02]  /*0410*/  UISETP.EQ.U32.AND UP1, UPT, UR6, URZ, UPT ;  /* 0x000000ff0600728c */ /* 0x000fe4000bf22070 */
[----:B------:R-:W-:Y:S02]  /*0420*/  UPLOP3.LUT UP5, UPT, UPT, UPT, UPT, 0x80, 0x8 ;  /* 0x000000000008789c */ /* 0x000fe40003faf070 */
[----:B---3--:R-:W-:-:S04]  /*0430*/  UISETP.NE.U32.AND UP0, UPT, UR8, URZ, UPT ;  /* 0x000000ff0800728c */ /* 0x008fc8000bf05070 */
[----:B------:R-:W-:-:S04]  /*0440*/  UISETP.NE.AND.EX UP0, UPT, UR9, URZ, UPT, UP0 ;  /* 0x000000ff0900728c */ /* 0x000fc8000bf05300 */
[----:B------:R-:W-:-:S04]  /*0450*/  UISETP.EQ.OR.EX UP2, UPT, UR7, URZ, !UP0, UP1 ;  /* 0x000000ff0700728c */ /* 0x000fc8000c742710 */
[----:B------:R-:W-:-:S05]  /*0460*/  UP2UR UR50, UPR, URZ, 0x4 ;  /* 0x00000004ff327883 */ /* 0x000fca0008000000 */
[----:B------:R-:W-:Y:S07]  /*0470*/  BRA.U !UP2, `(.L_x_8) ;  /* 0x000000010a207547 */ /* 0x000fee000b800000 */
[----:B------:R-:W-:Y:S01]  /*0480*/  UISETP.NE.U32.AND UP2, UPT, UR6, URZ, UPT ;  /* 0x000000ff0600728c */ /* 0x000fe2000bf45070 */
[----:B-----5:R-:W-:Y:S01]  /*0490*/  FSETP.NEU.AND P0, PT, R35, RZ, PT ;  /* 0x000000ff2300720b */ /* 0x020fe20003f0d000 */
[----:B------:R-:W-:Y:S02]  /*04a0*/  USEL UR6, URZ, 0xffffffff, UP0 ;  /* 0xffffffffff067887 */ /* 0x000fe40008000000 */
[----:B------:R-:W-:-:S10]  /*04b0*/  UISETP.NE.AND.EX UP2, UPT, UR7, URZ, UPT, UP2 ;  /* 0x000000ff0700728c */ /* 0x000fd4000bf45320 */
[----:B------:R-:W-:Y:S01]  /*04c0*/  VOTEU.ANY UP1, P0 ;  /* 0x0000000000ff7886 */ /* 0x000fe20000020100 */
[----:B------:R-:W-:-:S04]  /*04d0*/  @!UP2 USEL UR6, URZ, 0xffffffff, UP1 ;  /* 0xffffffffff06a887 */ /* 0x000fc80008800000 */
[----:B------:R-:W-:-:S04]  /*04e0*/  ULOP3.LUT UR6, UR6, 0x1, URZ, 0xc0, !UPT ;  /* 0x0000000106067892 */ /* 0x000fc8000f8ec0ff */
[----:B------:R-:W-:-:S11]  /*04f0*/  UISETP.NE.U32.AND UP5, UPT, UR6, 0x1, UPT ;  /* 0x000000010600788c */ /* 0x000fd6000bfa5070 */
.L_x_8:
[----:B------:R-:W3:Y:S01]  /*0500*/  SHFL.IDX PT, R0, R66, RZ, 0x1f ;  /* 0x00001fff42007589 */ /* 0x000ee200000e0000 */
[----:B------:R-:W-:-:S04]  /*0510*/  UISETP.NE.AND UP1, UPT, UR10, 0x2, UPT ;  /* 0x000000020a00788c */ /* 0x000fc8000bf25270 */
[----:B------:R-:W-:Y:S02]  /*0520*/  UISETP.EQ.AND UP2, UPT, UR5, URZ, !UP1 ;  /* 0x000000ff0500728c */ /* 0x000fe4000cf42270 */
[----:B------:R-:W-:-:S04]  /*0530*/  USEL UR6, URZ, 0x1, UP1 ;  /* 0x00000001ff067887 */ /* 0x000fc80008800000 */
[----:B------:R-:W-:Y:S02]  /*0540*/  PLOP3.LUT P5, PT, P1, PT, UP2, 0x80, 0x8 ;  /* 0x000000000008781c */ /* 0x000fe40000faf028 */
[----:B---3--:R-:W-:-:S13]  /*0550*/  ISETP.NE.AND P0, PT, R0, RZ, PT ;  /* 0x000000ff0000720c */ /* 0x008fda0003f05270 */
[----:B------:R-:W-:Y:S05]  /*0560*/  @P0 BRA `(.L_x_9) ;  /* 0x0000000000980947 */ /* 0x000fea0003800000 */
[----:B------:R-:W-:Y:S01]  /*0570*/  ELECT P0, URZ, PT ;  /* 0x0000000000ff782f */ /* 0x000fe20003800000 */
[----:B------:R-:W-:-:S12]  /*0580*/  BSSY.RECONVERGENT B0, `(.L_x_9) ;  /* 0x0000024000007945 */ /* 0x000fd80003800200 */
[----:B------:R-:W-:Y:S05]  /*0590*/  @!P0 BRA `(.L_x_10) ;  /* 0x0000000000888947 */ /* 0x000fea0003800000 */
[----:B------:R-:W-:Y:S01]  /*05a0*/  UMOV UR8, 0x400 ;  /* 0x0000040000087882 */ /* 0x000fe20000000000 */
[----:B------:R-:W-:Y:S01]  /*05b0*/  UMOV UR7, 0x1 ;  /* 0x0000000100077882 */ /* 0x000fe20000000000 */
[----:B------:R-:W-:Y:S02]  /*05c0*/  ULEA UR8, UR37, UR8, 0x18 ;  /* 0x0000000825087291 */ /* 0x000fe4000f8ec0ff */
[----:B------:R-:W-:-:S04]  /*05d0*/  UIADD3 UR12, UPT, UPT, -UR7, 0x100000, URZ ;  /* 0x00100000070c7890 */ /* 0x000fc8000fffe1ff */
[----:B------:R-:W-:Y:S02]  /*05e0*/  USHF.L.U32 UR13, UR12, 0xb, URZ ;  /* 0x0000000b0c0d7899 */ /* 0x000fe400080006ff */
[----:B------:R-:W-:Y:S01]  /*05f0*/  USHF.L.U32 UR12, UR12, 0x1, URZ ;  /* 0x000000010c0c7899 */ /* 0x000fe200080006ff */
[----:B------:R-:W3:Y:S11]  /*0600*/  FENCE.VIEW.ASYNC.S ;  /* 0x00000000000073c6 */ /* 0x000ef60000000000 */
[----:B---3--:R3:W4:Y:S01]  /*0610*/  SYNCS.EXCH.64 URZ, [UR8], UR12 ;  /* 0x0000000c08ff75b2 */ /* 0x0087220008000100 */
[----:B------:R3:W1:Y:S01]  /*0620*/  SYNCS.EXCH.64 URZ, [UR8+0x68], UR12 ;  /* 0x0000680c08ff75b2 */ /* 0x0006620008000100 */
        /* <DEDUP_REMOVED lines=23> */
[----:B------:R3:W1:Y:S02]  /*07a0*/  SYNCS.EXCH.64 URZ, [UR8+0xc8], UR12 ;  /* 0x0000c80c08ff75b2 */ /* 0x0006640008000100 */
[----:B---34-:R-:W-:Y:S01]  /*07b0*/  NOP ;  /* 0x0000000000007918 */ /* 0x018fe20000000000 */
.L_x_10:
[----:B------:R-:W-:Y:S05]  /*07c0*/  BSYNC.RECONVERGENT B0 ;  /* 0x0000000000007941 */ /* 0x000fea0003800200 */
.L_x_9:
[----:B------:R-:W3:Y:S01]  /*07d0*/  SHFL.IDX PT, R0, R66, RZ, 0x1f ;  /* 0x00001fff42007589 */ /* 0x000ee200000e0000 */
[----:B------:R-:W-:Y:S01]  /*07e0*/  NOP ;  /* 0x0000000000007918 */ /* 0x000fe20000000000 */
[----:B---3--:R-:W-:-:S13]  /*07f0*/  ISETP.NE.AND P0, PT, R0, 0x1, PT ;  /* 0x000000010000780c */ /* 0x008fda0003f05270 */
[----:B------:R-:W-:Y:S05]  /*0800*/  @P0 BRA `(.L_x_11) ;  /* 0x0000000000540947 */ /* 0x000fea0003800000 */
[----:B------:R-:W-:Y:S01]  /*0810*/  UMOV UR9, 0x400 ;  /* 0x0000040000097882 */ /* 0x000fe20000000000 */
[----:B------:R-:W-:Y:S01]  /*0820*/  UMOV UR8, 0x20 ;  /* 0x0000002000087882 */ /* 0x000fe20000000000 */
[----:B------:R-:W-:Y:S01]  /*0830*/  UMOV UR7, 0x80 ;  /* 0x0000008000077882 */ /* 0x000fe20000000000 */
[----:B------:R-:W-:Y:S02]  /*0840*/  ULEA UR9, UR37, UR9, 0x18 ;  /* 0x0000000925097291 */ /* 0x000fe4000f8ec0ff */
[----:B------:R-:W-:-:S04]  /*0850*/  UIADD3 UR12, UPT, UPT, -UR8, 0x100000, URZ ;  /* 0x00100000080c7890 */ /* 0x000fc8000fffe1ff */
[----:B------:R-:W-:Y:S02]  /*0860*/  USHF.L.U32 UR13, UR12, 0xb, URZ ;  /* 0x0000000b0c0d7899 */ /* 0x000fe400080006ff */
[----:B------:R-:W-:Y:S02]  /*0870*/  USHF.L.U32 UR12, UR12, 0x1, URZ ;  /* 0x000000010c0c7899 */ /* 0x000fe400080006ff */
[----:B------:R-:W-:-:S04]  /*0880*/  UIADD3 UR14, UPT, UPT, -UR7, 0x100000, URZ ;  /* 0x00100000070e7890 */ /* 0x000fc8000fffe1ff */
[----:B------:R-:W-:Y:S02]  /*0890*/  USHF.L.U32 UR15, UR14, 0xb, URZ ;  /* 0x0000000b0e0f7899 */ /* 0x000fe400080006ff */
[----:B------:R-:W-:Y:S01]  /*08a0*/  USHF.L.U32 UR14, UR14, 0x1, URZ ;  /* 0x000000010e0e7899 */ /* 0x000fe200080006ff */
[----:B------:R-:W-:Y:S01]  /*08b0*/  ELECT P0, URZ, PT ;  /* 0x0000000000ff782f */ /* 0x000fe20003800000 */
[----:B------:R-:W3:Y:S02]  /*08c0*/  FENCE.VIEW.ASYNC.S ;  /* 0x00000000000073c6 */ /* 0x000ee40000000000 */
[----:B---3--:R3:W4:Y:S08]  /*08d0*/  SYNCS.EXCH.64 URZ, [UR9+0xd0], UR12 ;  /* 0x0000d00c09ff75b2 */ /* 0x0087300008000100 */
[----:B------:R3:W1:Y:S01]  /*08e0*/  SYNCS.EXCH.64 URZ, [UR9+0xf0], UR14 ;  /* 0x0000f00e09ff75b2 */ /* 0x0006620008000100 */
[----:B------:R3:W1:Y:S01]  /*08f0*/  SYNCS.EXCH.64 URZ, [UR9+0xd8], UR12 ;  /* 0x0000d80c09ff75b2 */ /* 0x0006620008000100 */
[----:B------:R3:W1:Y:S01]  /*0900*/  SYNCS.EXCH.64 URZ, [UR9+0xf8], UR14 ;  /* 0x0000f80e09ff75b2 */ /* 0x0006620008000100 */
[----:B------:R3:W1:Y:S01]  /*0910*/  SYNCS.EXCH.64 URZ, [UR9+0xe0], UR12 ;  /* 0x0000e00c09ff75b2 */ /* 0x0006620008000100 */
[----:B------:R3:W1:Y:S01]  /*0920*/  SYNCS.EXCH.64 URZ, [UR9+0x100], UR14 ;  /* 0x0001000e09ff75b2 */ /* 0x0006620008000100 */
[----:B------:R3:W1:Y:S01]  /*0930*/  SYNCS.EXCH.64 URZ, [UR9+0xe8], UR12 ;  /* 0x0000e80c09ff75b2 */ /* 0x0006620008000100 */
[----:B------:R3:W1:Y:S01]  /*0940*/  SYNCS.EXCH.64 URZ, [UR9+0x108], UR14 ;  /* 0x0001080e09ff75b2 */ /* 0x0006620008000100 */
[----:B------:R-:W-:Y:S01]  /*0950*/  NOP ;  /* 0x0000000000007918 */ /* 0x000fe20000000000 */
.L_x_11:
[----:B------:R-:W2:Y:S01]  /*0960*/  SHFL.IDX PT, R0, R66, RZ, 0x1f ;  /* 0x00001fff42007589 */ /* 0x000ea200000e0000 */
[----:B------:R-:W-:Y:S01]  /*0970*/  NOP ;  /* 0x0000000000007918 */ /* 0x000fe20000000000 */
[----:B--2---:R-:W-:-:S13]  /*0980*/  ISETP.NE.AND P0, PT, R0, 0x3, PT ;  /* 0x000000030000780c */ /* 0x004fda0003f05270 */
[----:B------:R-:W-:Y:S05]  /*0990*/  @P0 BRA `(.L_x_12) ;  /* 0x00000000002c0947 */ /* 0x000fea0003800000 */
[----:B------:R-:W-:Y:S01]  /*09a0*/  UMOV UR8, 0x400 ;  /* 0x0000040000087882 */ /* 0x000fe20000000000 */
[----:B------:R-:W-:Y:S01]  /*09b0*/  UMOV UR7, 0x20 ;  /* 0x0000002000077882 */ /* 0x000fe20000000000 */
[----:B------:R-:W-:Y:S02]  /*09c0*/  ULEA UR8, UR37, UR8, 0x18 ;  /* 0x0000000825087291 */ /* 0x000fe4000f8ec0ff */
[----:B---3--:R-:W-:-:S04]  /*09d0*/  UIADD3 UR12, UPT, UPT, -UR7, 0x100000, URZ ;  /* 0x00100000070c7890 */ /* 0x008fc8000fffe1ff */
[----:B------:R-:W-:Y:S02]  /*09e0*/  USHF.L.U32 UR13, UR12, 0xb, URZ ;  /* 0x0000000b0c0d7899 */ /* 0x000fe400080006ff */
[----:B------:R-:W-:Y:S01]  /*09f0*/  USHF.L.U32 UR12, UR12, 0x1, URZ ;  /* 0x000000010c0c7899 */ /* 0x000fe200080006ff */
[----:B------:R-:W-:Y:S01]  /*0a00*/  ELECT P0, URZ, PT ;  /* 0x0000000000ff782f */ /* 0x000fe20003800000 */
[----:B------:R-:W2:Y:S10]  /*0a10*/  FENCE.VIEW.ASYNC.S ;  /* 0x00000000000073c6 */ /* 0x000eb40000000000 */
[----:B--2---:R2:W3:Y:S01]  /*0a20*/  SYNCS.EXCH.64 URZ, [UR8+0x110], UR12 ;  /* 0x0001100c08ff75b2 */ /* 0x0044e20008000100 */
[----:B------:R2:W1:Y:S01]  /*0a30*/  SYNCS.EXCH.64 URZ, [UR8+0x118], UR12 ;  /* 0x0001180c08ff75b2 */ /* 0x0004620008000100 */
[----:B------:R-:W-:Y:S01]  /*0a40*/  NOP ;  /* 0x0000000000007918 */ /* 0x000fe20000000000 */
.L_x_12:
[----:B------:R-:W4:Y:S01]  /*0a50*/  SHFL.IDX PT, R0, R66, RZ, 0x1f ;  /* 0x00001fff42007589 */ /* 0x000f2200000e0000 */
[----:B------:R-:W-:Y:S01]  /*0a60*/  NOP ;  /* 0x0000000000007918 */ /* 0x000fe20000000000 */
[----:B----4-:R-:W-:-:S13]  /*0a70*/  ISETP.NE.AND P0, PT, R0, 0x4, PT ;  /* 0x000000040000780c */ /* 0x010fda0003f05270 */
[----:B------:R-:W-:Y:S05]  /*0a80*/  @P0 BRA `(.L_x_13) ;  /* 0x0000000000480947 */ /* 0x000fea0003800000 */
[----:B---3--:R-:W-:Y:S01]  /*0a90*/  UMOV UR9, 0x1e0 ;  /* 0x000001e000097882 */ /* 0x008fe20000000000 */
[----:B--2---:R-:W-:Y:S01]  /*0aa0*/  UMOV UR8, 0x400 ;  /* 0x0000040000087882 */ /* 0x004fe20000000000 */
[----:B------:R-:W-:Y:S01]  /*0ab0*/  USEL UR9, UR9, 0x1a0, UP5 ;  /* 0x000001a009097887 */ /* 0x000fe2000a800000 */
        /* <DEDUP_REMOVED lines=9> */
[----:B------:R-:W2:Y:S02]  /*0b50*/  FENCE.VIEW.ASYNC.S ;  /* 0x00000000000073c6 */ /* 0x000ea40000000000 */
[----:B--2---:R4:W2:Y:S08]  /*0b60*/  SYNCS.EXCH.64 URZ, [UR8+0x120], UR12 ;  /* 0x0001200c08ff75b2 */ /* 0x0048b00008000100 */
[----:B------:R4:W3:Y:S01]  /*0b70*/  SYNCS.EXCH.64 URZ, [UR8+0x130], UR14 ;  /* 0x0001300e08ff75b2 */ /* 0x0008e20008000100 */
[----:B------:R4:W1:Y:S01]  /*0b80*/  SYNCS.EXCH.64 URZ, [UR8+0x128], UR12 ;  /* 0x0001280c08ff75b2 */ /* 0x0008620008000100 */
[----:B------:R4:W1:Y:S02]  /*0b90*/  SYNCS.EXCH.64 URZ, [UR8+0x138], UR14 ;  /* 0x0001380e08ff75b2 */ /* 0x0008640008000100 */
[----:B----4-:R-:W-:Y:S01]  /*0ba0*/  NOP ;  /* 0x0000000000007918 */ /* 0x010fe20000000000 */
.L_x_13:
[----:B------:R-:W4:Y:S01]  /*0bb0*/  SHFL.IDX PT, R0, R66, RZ, 0x1f ;  /* 0x00001fff42007589 */ /* 0x000f2200000e0000 */
[----:B------:R-:W-:Y:S01]  /*0bc0*/  NOP ;  /* 0x0000000000007918 */ /* 0x000fe20000000000 */
[----:B----4-:R-:W-:-:S13]  /*0bd0*/  ISETP.NE.AND P0, PT, R0, 0x5, PT ;  /* 0x000000050000780c */ /* 0x010fda0003f05270 */
[----:B------:R-:W-:Y:S05]  /*0be0*/  @P0 BRA `(.L_x_14) ;  /* 0x0000000000540947 */ /* 0x000fea0003800000 */
[----:B---3--:R-:W-:Y:S01]  /*0bf0*/  UMOV UR9, 0x400 ;  /* 0x0000040000097882 */ /* 0x008fe20000000000 */
[----:B--2---:R-:W-:Y:S01]  /*0c00*/  UMOV UR8, 0x1 ;  /* 0x0000000100087882 */ /* 0x004fe20000000000 */
        /* <DEDUP_REMOVED lines=13> */
[----:B------:R4:W1:Y:S01]  /*0ce0*/  SYNCS.EXCH.64 URZ, [UR9+0x168], UR14 ;  /* 0x0001680e09ff75b2 */ /* 0x0008620008000100 */
[----:B------:R4:W1:Y:S01]  /*0cf0*/  SYNCS.EXCH.64 URZ, [UR9+0x150], UR12 ;  /* 0x0001500c09ff75b2 */ /* 0x0008620008000100 */
[----:B------:R4:W1:Y:S01]  /*0d00*/  SYNCS.EXCH.64 URZ, [UR9+0x170], UR14 ;  /* 0x0001700e09ff75b2 */ /* 0x0008620008000100 */
[----:B------:R4:W1:Y:S01]  /*0d10*/  SYNCS.EXCH.64 URZ, [UR9+0x158], UR12 ;  /* 0x0001580c09ff75b2 */ /* 0x0008620008000100 */
[----:B------:R4:W1:Y:S02]  /*0d20*/  SYNCS.EXCH.64 URZ, [UR9+0x178], UR14 ;  /* 0x0001780e09ff75b2 */ /* 0x0008640008000100 */
[----:B----4-:R-:W-:Y:S01]  /*0d30*/  NOP ;  /* 0x0000000000007918 */ /* 0x010fe20000000000 */
.L_x_14:
[----:B------:R-:W4:Y:S01]  /*0d40*/  SHFL.IDX PT, R0, R66, RZ, 0x1f ;  /* 0x00001fff42007589 */ /* 0x000f2200000e0000 */
[----:B------:R-:W-:Y:S01]  /*0d50*/  ISETP.NE.OR P1, PT, RZ, UR10, !P1 ;  /* 0x0000000aff007c0c */ /* 0x000fe2000cf25670 */
[----:B------:R-:W-:Y:S01]  /*0d60*/  NOP ;  /* 0x0000000000007918 */ /* 0x000fe20000000000 */
[----:B----4-:R-:W-:-:S13]  /*0d70*/  ISETP.NE.AND P0, PT, R0, 0x3, PT ;  /* 0x000000030000780c */ /* 0x010fda0003f05270 */
[----:B------:R-:W-:Y:S05]  /*0d80*/  @P0 BRA `(.L_x_15) ;  /* 0x0000000000340947 */ /* 0x000fea0003800000 */
[----:B--2---:R-:W-:Y:S01]  /*0d90*/  UMOV UR8, 0x400 ;  /* 0x0000040000087882 */ /* 0x004fe20000000000 */
[----:B------:R-:W-:Y:S01]  /*0da0*/  UMOV UR7, 0x20 ;  /* 0x0000002000077882 */ /* 0x000fe20000000000 */
[----:B------:R-:W-:Y:S02]  /*0db0*/  ULEA UR8, UR37, UR8, 0x18 ;  /* 0x0000000825087291 */ /* 0x000fe4000f8ec0ff */
[----:B---3--:R-:W-:-:S04]  /*0dc0*/  UIADD3 UR12, UPT, UPT, -UR7, 0x100000, URZ ;  /* 0x00100000070c7890 */ /* 0x008fc8000fffe1ff */
[----:B------:R-:W-:Y:S02]  /*0dd0*/  USHF.L.U32 UR13, UR12, 0xb, URZ ;  /* 0x0000000b0c0d7899 */ /* 0x000fe400080006ff */
[----:B------:R-:W-:Y:S01]  /*0de0*/  USHF.L.U32 UR12, UR12, 0x1, URZ ;  /* 0x000000010c0c7899 */ /* 0x000fe200080006ff */
[----:B------:R-:W-:Y:S01]  /*0df0*/  ELECT P0, URZ, PT ;  /* 0x0000000000ff782f */ /* 0x000fe20003800000 */
[----:B------:R-:W2:Y:S10]  /*0e00*/  FENCE.VIEW.ASYNC.S ;  /* 0x00000000000073c6 */ /* 0x000eb40000000000 */
[----:B--2---:R4:W2:Y:S01]  /*0e10*/  SYNCS.EXCH.64 URZ, [UR8+0x180], UR12 ;  /* 0x0001800c08ff75b2 */ /* 0x0048a20008000100 */
[----:B------:R4:W3:Y:S01]  /*0e20*/  SYNCS.EXCH.64 URZ, [UR8+0x190], UR12 ;  /* 0x0001900c08ff75b2 */ /* 0x0008e20008000100 */
[----:B------:R4:W1:Y:S01]  /*0e30*/  SYNCS.EXCH.64 URZ, [UR8+0x188], UR12 ;  /* 0x0001880c08ff75b2 */ /* 0x0008620008000100 */
[----:B------:R4:W1:Y:S02]  /*0e40*/  SYNCS.EXCH.64 URZ, [UR8+0x198], UR12 ;  /* 0x0001980c08ff75b2 */ /* 0x0008640008000100 */
[----:B----4-:R-:W-:Y:S01]  /*0e50*/  NOP ;  /* 0x0000000000007918 */ /* 0x010fe20000000000 */
.L_x_15:
[----:B------:R-:W-:Y:S01]  /*0e60*/  VOTEU.ALL UP1, P1 ;  /* 0x0000000000ff7886 */ /* 0x000fe20000820000 */
[----:B--2---:R-:W2:Y:S01]  /*0e70*/  LDCU UR8, c[0x0][0x36c] ;  /* 0x00006d80ff0877ac */ /* 0x004ea20008000800 */
[----:B------:R-:W-:Y:S01]  /*0e80*/  NOP ;  /* 0x0000000000007918 */ /* 0x000fe20000000000 */
[----:B------:R-:W-:Y:S01]  /*0e90*/  LOP3.LUT R10, R72, 0x1f, RZ, 0xc0, !PT ;  /* 0x0000001f480a7812 */ /* 0x000fe200078ec0ff */
[----:B---3--:R-:W-:Y:S01]  /*0ea0*/  UMOV UR12, 0x20 ;  /* 0x00000020000c7882 */ /* 0x008fe20000000000 */
[----:B------:R-:W-:Y:S01]  /*0eb0*/  @!UP1 UMOV UR7, 0x400 ;  /* 0x0000040000079882 */ /* 0x000fe20000000000 */
[----:B------:R-:W-:-:S04]  /*0ec0*/  @!UP1 UIADD3 UR12, UPT, UPT, -UR12, 0x100000, URZ ;  /* 0x001000000c0c9890 */ /* 0x000fc8000fffe1ff */
[----:B------:R-:W-:Y:S02]  /*0ed0*/  @!UP1 USHF.L.U32 UR13, UR12, 0xb, URZ ;  /* 0x0000000b0c0d9899 */ /* 0x000fe400080006ff */
[----:B------:R-:W-:Y:S02]  /*0ee0*/  @!UP1 USHF.L.U32 UR12, UR12, 0x1, URZ ;  /* 0x000000010c0c9899 */ /* 0x000fe400080006ff */
[----:B------:R-:W-:Y:S01]  /*0ef0*/  @!UP1 ULEA UR7, UR37, UR7, 0x18 ;  /* 0x0000000725079291 */ /* 0x000fe2000f8ec0ff */
[----:B------:R-:W-:Y:S01]  /*0f00*/  VOTEU.ALL UP1, P1 ;  /* 0x0000000000ff7886 */ /* 0x000fe20000820000 */
[----:B------:R-:W-:Y:S01]  /*0f10*/  UISETP.NE.AND UP4, UPT, UR10, URZ, UPT ;  /* 0x000000ff0a00728c */ /* 0x000fe2000bf85270 */
[----:B------:R-:W3:Y:S09]  /*0f20*/  FENCE.VIEW.ASYNC.S ;  /* 0x00000000000073c6 */ /* 0x000ef20000000000 */
[----:B---3--:R3:W4:Y:S01]  /*0f30*/  @!UP1 SYNCS.EXCH.64 URZ, [UR7+0x1a0], UR12 ;  /* 0x0001a00c07ff95b2 */ /* 0x0087220008000100 */
[----:B--2---:R-:W-:-:S09]  /*0f40*/  UISETP.EQ.U32.AND UP1, UPT, UR8, 0x1, UPT ;  /* 0x000000010800788c */ /* 0x004fd2000bf22070 */
[----:B------:R-:W-:Y:S05]  /*0f50*/  BRA.U !UP1, `(.L_x_16) ;  /* 0x0000000109087547 */ /* 0x000fea000b800000 */
[----:B-1--4-:R-:W-:Y:S01]  /*0f60*/  UCGABAR_ARV ;  /* 0x00000000000079c7 */ /* 0x012fe20008000000 */
[----:B------:R-:W-:Y:S05]  /*0f70*/  BRA `(.L_x_17) ;  /* 0x0000000000047947 */ /* 0x000fea0003800000 */
.L_x_16:
[----:B-1--4-:R-:W-:Y:S01]  /*0f80*/  NOP ;  /* 0x0000000000007918 */ /* 0x012fe20000000000 */
.L_x_17:
[----:B------:R-:W1:Y:S01]  /*0f90*/  S2R R11, SR_CTAID.X ;  /* 0x00000000000b7919 */ /* 0x000e620000002500 */
[----:B------:R-:W-:-:S05]  /*0fa0*/  CS2R.32 R60, SR_CgaSize ;  /* 0x00000000003c7805 */ /* 0x000fca0000008a00 */
[----:B------:R-:W-:-:S05]  /*0fb0*/  IMAD R60, R60, -0xa0, RZ ;  /* 0xffffff603c3c7824 */ /* 0x000fca00078e02ff */
[----:B------:R-:W-:-:S14]  /*0fc0*/  R2UR UR8, R60 ;  /* 0x000000003c0872ca */ /* 0x000fdc00000e0000 */
[----:B------:R-:W2:Y:S01]  /*0fd0*/  LDCU UR8, c[0x0][UR8+0x2b0] ;  /* 0x00005600080877ac */ /* 0x000ea20008000800 */
[----:B------:R-:W-:-:S05]  /*0fe0*/  CS2R.32 R0, SR_CgaSize ;  /* 0x0000000000007805 */ /* 0x000fca0000008a00 */
[----:B------:R-:W-:-:S06]  /*0ff0*/  IMAD R0, R0, -0xa0, RZ ;  /* 0xffffff6000007824 */ /* 0x000fcc00078e02ff */
[----:B------:R-:W4:Y:S01]  /*1000*/  LDC R0, c[0x0][R0+0x2a0] ;  /* 0x0000a80000007b82 */ /* 0x000f220000000800 */
[----:B------:R-:W-:Y:S01]  /*1010*/  PRMT R8, RZ, 0x7610, R8 ;  /* 0x00007610ff087816 */ /* 0x000fe20000000008 */
[----:B------:R-:W2:Y:S01]  /*1020*/  S2R R20, SR_CTAID.Y ;  /* 0x0000000000147919 */ /* 0x000ea20000002600 */
[----:B------:R-:W-:-:S05]  /*1030*/  CS2R.32 R60, SR_CgaSize ;  /* 0x00000000003c7805 */ /* 0x000fca0000008a00 */
[----:B------:R-:W-:-:S05]  /*1040*/  IMAD R60, R60, -0xa0, RZ ;  /* 0xffffff603c3c7824 */ /* 0x000fca00078e02ff */
[----:B---3--:R-:W-:-:S14]  /*1050*/  R2UR UR7, R60 ;  /* 0x000000003c0772ca */ /* 0x008fdc00000e0000 */
[----:B------:R-:W3:Y:S01]  /*1060*/  LDCU UR7, c[0x0][UR7+0x2b4] ;  /* 0x00005680070777ac */ /* 0x000ee20008000800 */
[----:B------:R-:W-:Y:S01]  /*1070*/  UISETP.NE.AND UP2, UPT, UR10, 0x2, UPT ;  /* 0x000000020a00788c */ /* 0x000fe2000bf45270 */
[----:B------:R-:W2:Y:S01]  /*1080*/  LDC R9, c[0x0][0xb24] ;  /* 0x0002c900ff097b82 */ /* 0x000ea20000000800 */
[----:B------:R-:W-:-:S05]  /*1090*/  CS2R.32 R58, SR_CgaSize ;  /* 0x00000000003a7805 */ /* 0x000fca0000008a00 */
[----:B------:R-:W-:-:S06]  /*10a0*/  IMAD R58, R58, -0xa0, RZ ;  /* 0xffffff603a3a7824 */ /* 0x000fcc00078e02ff */
[----:B------:R-:W4:Y:S08]  /*10b0*/  LDC R58, c[0x0][R58+0x2a4] ;  /* 0x0000a9003a3a7b82 */ /* 0x000f300000000800 */
[----:B------:R-:W4:Y:S01]  /*10c0*/  LDC R26, c[0x0][0xb24] ;  /* 0x0002c900ff1a7b82 */ /* 0x000f220000000800 */
[----:B-1----:R-:W-:Y:S01]  /*10d0*/  I2FP.F32.U32 R4, R11 ;  /* 0x0000000b00047245 */ /* 0x002fe20000201000 */
[----:B------:R-:W-:-:S06]  /*10e0*/  IMAD.MOV.U32 R21, RZ, RZ, R11 ;  /* 0x000000ffff157224 */ /* 0x000fcc00078e000b */
[----:B------:R-:W1:Y:S01]  /*10f0*/  S2UR UR36, SR_CTAID.Z ;  /* 0x00000000002479c3 */ /* 0x000e620000002700 */
[----:B--2---:R-:W-:Y:S02]  /*1100*/  ISETP.GE.AND P0, PT, R9, 0x1, PT ;  /* 0x000000010900780c */ /* 0x004fe40003f06270 */
[----:B------:R-:W-:Y:S01]  /*1110*/  I2FP.F32.U32 R2, R20 ;  /* 0x0000001400027245 */ /* 0x000fe20000201000 */
[----:B------:R-:W-:-:S04]  /*1120*/  FMUL R4, R4, UR8 ;  /* 0x0000000804047c20 */ /* 0x000fc80008400000 */
[----:B---3--:R-:W-:Y:S01]  /*1130*/  FMUL R2, R2, UR7 ;  /* 0x0000000702027c20 */ /* 0x008fe20008400000 */
[----:B------:R-:W2:Y:S01]  /*1140*/  F2I.U32.TRUNC.NTZ R60, R4 ;  /* 0x00000004003c7305 */ /* 0x000ea2000020f000 */
[----:B------:R-:W3:Y:S07]  /*1150*/  LDCU UR7, c[0x0][0xb30] ;  /* 0x00016600ff0777ac */ /* 0x000eee0008000800 */
[----:B------:R-:W1:Y:S01]  /*1160*/  F2I.U32.TRUNC.NTZ R3, R2 ;  /* 0x0000000200037305 */ /* 0x000e62000020f000 */
[----:B--2---:R-:W-:-:S04]  /*1170*/  IMAD.MOV R60, RZ, RZ, -R60 ;  /* 0x000000ffff3c7224 */ /* 0x004fc800078e0a3c */
[----:B----4-:R-:W-:Y:S01]  /*1180*/  IMAD R60, R0, R60, R11 ;  /* 0x0000003c003c7224 */ /* 0x010fe200078e020b */
[----:B------:R-:W-:Y:S01]  /*1190*/  PRMT R0, RZ, 0x7610, R0 ;  /* 0x00007610ff007816 */ /* 0x000fe20000000000 */
[----:B---3--:R-:W-:Y:S01]  /*11a0*/  UISETP.NE.AND UP3, UPT, UR7, 0x1, UPT ;  /* 0x000000010700788c */ /* 0x008fe2000bf65270 */
[----:B-1----:R-:W-:-:S05]  /*11b0*/  IADD3 R3, PT, PT, -R3, RZ, RZ ;  /* 0x000000ff03037210 */ /* 0x002fca0007ffe1ff */
[----:B------:R-:W-:Y:S01]  /*11c0*/  IMAD R58, R58, R3, R20 ;  /* 0x000000033a3a7224 */ /* 0x000fe200078e0214 */
[----:B------:R-:W-:Y:S06]  /*11d0*/  BRA.U UP4, `(.L_x_18) ;  /* 0x0000000104247547 */ /* 0x000fec000b800000 */
[----:B------:R-:W-:Y:S01]  /*11e0*/  ISETP.NE.AND P1, PT, R58, RZ, PT ;  /* 0x000000ff3a00720c */ /* 0x000fe20003f25270 */
[----:B------:R-:W-:Y:S01]  /*11f0*/  IMAD.MOV.U32 R0, RZ, RZ, 0x3 ;  /* 0x00000003ff007424 */ /* 0x000fe200078e00ff */
[C---:B------:R-:W-:Y:S02]  /*1200*/  LOP3.LUT R3, R60.reuse, 0xfffffffe, RZ, 0xc0, !PT ;  /* 0xfffffffe3c037812 */ /* 0x040fe400078ec0ff */
[----:B------:R-:W-:Y:S02]  /*1210*/  ISETP.LT.U32.OR P1, PT, R60, 0x2, !P1 ;  /* 0x000000023c00780c */ /* 0x000fe40004f21470 */
[----:B------:R-:W-:Y:S02]  /*1220*/  SHF.L.U32 R0, R0, R3, RZ ;  /* 0x0000000300007219 */ /* 0x000fe400000006ff */
[----:B------:R-:W-:Y:S02]  /*1230*/  SEL R5, RZ, 0x1, !P1 ;  /* 0x00000001ff057807 */ /* 0x000fe40004800000 */
[----:B------:R-:W-:-:S05]  /*1240*/  SEL R2, RZ, 0x2, !P1 ;  /* 0x00000002ff027807 */ /* 0x000fca0004800000 */
[----:B------:R-:W-:-:S05]  /*1250*/  IMAD.IADD R2, R5, 0x1, R2 ;  /* 0x0000000105027824 */ /* 0x000fca00078e0202 */
[----:B------:R-:W-:Y:S02]  /*1260*/  PRMT R8, R2, 0x7610, R8 ;  /* 0x0000761002087816 */ /* 0x000fe40000000008 */
.L_x_18:
[----:B------:R-:W-:Y:S05]  /*1270*/  @!P0 BRA `(.L_x_19) ;  /* 0x0000000000b88947 */ /* 0x000fea0003800000 */
[----:B------:R-:W1:Y:S01]  /*1280*/  LDC.64 R4, c[0x0][0xb18] ;  /* 0x0002c600ff047b82 */ /* 0x000e620000000a00 */
[----:B------:R-:W-:-:S07]  /*1290*/  ISETP.NE.AND P0, PT, R9, 0x1, PT ;  /* 0x000000010900780c */ /* 0x000fce0003f05270 */
[----:B------:R-:W2:Y:S08]  /*12a0*/  LDC R14, c[0x0][0xb0c] ;  /* 0x0002c300ff0e7b82 */ /* 0x000eb00000000800 */
[----:B------:R-:W3:Y:S08]  /*12b0*/  LDC R13, c[0x0][0x370] ;  /* 0x0000dc00ff0d7b82 */ /* 0x000ef00000000800 */
[----:B------:R-:W4:Y:S01]  /*12c0*/  LDC R16, c[0x0][0x374] ;  /* 0x0000dd00ff107b82 */ /* 0x000f220000000800 */
[----:B-1----:R-:W-:-:S07]  /*12d0*/  ISETP.NE.AND P1, PT, R4, 0x1, PT ;  /* 0x000000010400780c */ /* 0x002fce0003f25270 */
[----:B------:R-:W3:Y:S01]  /*12e0*/  LDC.64 R6, c[0x0][0xb10] ;  /* 0x0002c400ff067b82 */ /* 0x000ee20000000a00 */
[----:B--2---:R-:W-:-:S07]  /*12f0*/  ISETP.NE.AND P2, PT, R14, 0x1, PT ;  /* 0x000000010e00780c */ /* 0x004fce0003f45270 */
[----:B------:R-:W1:Y:S08]  /*1300*/  LDC R12, c[0x0][0xb20] ;  /* 0x0002c800ff0c7b82 */ /* 0x000e700000000800 */
[----:B------:R-:W2:Y:S01]  /*1310*/  LDC.64 R2, c[0x0][0xb28] ;  /* 0x0002ca00ff027b82 */ /* 0x000ea20000000a00 */
[----:B----4-:R-:W-:-:S04]  /*1320*/  IMAD.HI.U32 R15, R16, R5, RZ ;  /* 0x00000005100f7227 */ /* 0x010fc800078e00ff */
[----:B------:R-:W-:-:S04]  /*1330*/  IMAD.HI.U32 R5, R20, R5, RZ ;  /* 0x0000000514057227 */ /* 0x000fc800078e00ff */
[----:B---3--:R-:W-:-:S04]  /*1340*/  IMAD.HI.U32 R18, R13, R6, RZ ;  /* 0x000000060d127227 */ /* 0x008fc800078e00ff */
[C---:B------:R-:W-:Y:S01]  /*1350*/  IMAD.HI.U32 R22, R11.reuse, R6, RZ ;  /* 0x000000060b167227 */ /* 0x040fe200078e00ff */
[-C--:B------:R-:W-:Y:S02]  /*1360*/  @P2 SHF.R.U32.HI R13, RZ, R7.reuse, R18 ;  /* 0x00000007ff0d2219 */ /* 0x080fe40000011612 */
[-C--:B-1----:R-:W-:Y:S02]  /*1370*/  @P1 SHF.R.U32.HI R16, RZ, R12.reuse, R15 ;  /* 0x0000000cff101219 */ /* 0x082fe4000001160f */
[----:B------:R-:W-:Y:S02]  /*1380*/  SHF.R.U32.HI R5, RZ, R12, R5 ;  /* 0x0000000cff057219 */ /* 0x000fe40000011605 */
[----:B------:R-:W-:Y:S02]  /*1390*/  SHF.R.U32.HI R22, RZ, R7, R22 ;  /* 0x00000007ff167219 */ /* 0x000fe40000011616 */
[----:B------:R-:W-:Y:S01]  /*13a0*/  SEL R5, R20, R5, !P1 ;  /* 0x0000000514057207 */ /* 0x000fe20004800000 */
[----:B--2---:R-:W-:Y:S01]  /*13b0*/  IMAD.HI.U32 R18, R16, R2, RZ ;  /* 0x0000000210127227 */ /* 0x004fe200078e00ff */
[----:B------:R-:W-:-:S02]  /*13c0*/  SEL R21, R11, R22, !P2 ;  /* 0x000000160b157207 */ /* 0x000fc40005000000 */
[----:B------:R-:W-:Y:S01]  /*13d0*/  IADD3 R7, PT, PT, -R5, RZ, RZ ;  /* 0x000000ff05077210 */ /* 0x000fe20007ffe1ff */
[----:B------:R-:W-:Y:S01]  /*13e0*/  IMAD.HI.U32 R6, R13, R2, RZ ;  /* 0x000000020d067227 */ /* 0x000fe200078e00ff */
[----:B------:R-:W-:-:S03]  /*13f0*/  @P0 SHF.R.U32.HI R16, RZ, R3, R18 ;  /* 0x00000003ff100219 */ /* 0x000fc60000011612 */
[----:B------:R-:W-:Y:S01]  /*1400*/  IMAD R7, R4, R7, R20 ;  /* 0x0000000704077224 */ /* 0x000fe200078e0214 */
[----:B------:R-:W-:Y:S01]  /*1410*/  @P0 SHF.R.U32.HI R13, RZ, R3, R6 ;  /* 0x00000003ff0d0219 */ /* 0x000fe20000011606 */
[----:B------:R-:W-:-:S04]  /*1420*/  IMAD R16, R16, R9, RZ ;  /* 0x0000000910107224 */ /* 0x000fc800078e02ff */
[----:B------:R-:W-:Y:S01]  /*1430*/  IMAD R6, R13, R9, RZ ;  /* 0x000000090d067224 */ /* 0x000fe200078e02ff */
[----:B------:R-:W-:-:S04]  /*1440*/  ISETP.GE.AND P1, PT, R5, R16, PT ;  /* 0x000000100500720c */ /* 0x000fc80003f26270 */
[----:B------:R-:W-:Y:S01]  /*1450*/  ISETP.GE.OR P1, PT, R21, R6, P1 ;  /* 0x000000061500720c */ /* 0x000fe20000f26670 */
[----:B------:R-:W-:-:S05]  /*1460*/  IMAD.HI.U32 R6, R5, R2, RZ ;  /* 0x0000000205067227 */ /* 0x000fca00078e00ff */
[----:B------:R-:W-:-:S04]  /*1470*/  SHF.R.U32.HI R6, RZ, R3, R6 ;  /* 0x00000003ff067219 */ /* 0x000fc80000011606 */
[----:B------:R-:W-:-:S03]  /*1480*/  SEL R6, R5, R6, !P0 ;  /* 0x0000000605067207 */ /* 0x000fc60004000000 */
[----:B------:R-:W-:Y:S01]  /*1490*/  @!P1 IMAD.HI.U32 R12, R21, R2, RZ ;  /* 0x00000002150c9227 */ /* 0x000fe200078e00ff */
[----:B------:R-:W-:-:S04]  /*14a0*/  IADD3 R2, PT, PT, -R6, RZ, RZ ;  /* 0x000000ff06027210 */ /* 0x000fc80007ffe1ff */
[----:B------:R-:W-:Y:S01]  /*14b0*/  @!P1 SHF.R.U32.HI R12, RZ, R3, R12 ;  /* 0x00000003ff0c9219 */ /* 0x000fe2000001160c */
[----:B------:R-:W-:-:S03]  /*14c0*/  IMAD R2, R9, R2, R5 ;  /* 0x0000000209027224 */ /* 0x000fc600078e0205 */
[----:B------:R-:W-:-:S05]  /*14d0*/  @!P1 SEL R3, R21, R12, !P0 ;  /* 0x0000000c15039207 */ /* 0x000fca0004000000 */
[--C-:B------:R-:W-:Y:S02]  /*14e0*/  @!P1 IMAD.IADD R6, R6, 0x1, -R3.reuse ;  /* 0x0000000106069824 */ /* 0x100fe400078e0a03 */
[----:B------:R-:W-:Y:S01]  /*14f0*/  @!P1 IMAD R3, R2, R13, R3 ;  /* 0x0000000d02039224 */ /* 0x000fe200078e0203 */
[----:B------:R-:W-:Y:S01]  /*1500*/  IADD3 R2, PT, PT, -R21, RZ, RZ ;  /* 0x000000ff15027210 */ /* 0x000fe20007ffe1ff */
[----:B------:R-:W-:Y:S02]  /*1510*/  @!P1 IMAD R5, R6, R9, R21 ;  /* 0x0000000906059224 */ /* 0x000fe400078e0215 */
[----:B------:R-:W-:Y:S02]  /*1520*/  @!P1 IMAD.MOV.U32 R21, RZ, RZ, R3 ;  /* 0x000000ffff159224 */ /* 0x000fe400078e0003 */
[----:B------:R-:W-:Y:S02]  /*1530*/  IMAD R2, R14, R2, R11 ;  /* 0x000000020e027224 */ /* 0x000fe400078e020b */
[----:B------:R-:W-:-:S02]  /*1540*/  IMAD R20, R5, R4, R7 ;  /* 0x0000000405147224 */ /* 0x000fc400078e0207 */
[----:B------:R-:W-:Y:S02]  /*1550*/  IMAD R21, R21, R14, R2 ;  /* 0x0000000e15157224 */ /* 0x000fe400078e0202 */
.L_x_19:
[----:B------:R-:W-:Y:S05]  /*1560*/  BRA.U UP3, `(.L_x_20) ;  /* 0x0000000103407547 */ /* 0x000fea000b800000 */
[----:B------:R-:W1:Y:S08]  /*1570*/  LDC.64 R4, c[0x0][0xb10] ;  /* 0x0002c400ff047b82 */ /* 0x000e700000000a00 */
[----:B------:R-:W2:Y:S08]  /*1580*/  LDC.64 R2, c[0x0][0xb18] ;  /* 0x0002c600ff027b82 */ /* 0x000eb00000000a00 */
[----:B------:R-:W3:Y:S08]  /*1590*/  LDC R6, c[0x0][0xb20] ;  /* 0x0002c800ff067b82 */ /* 0x000ef00000000800 */
[----:B------:R-:W4:Y:S01]  /*15a0*/  LDC R12, c[0x0][0xb0c] ;  /* 0x0002c300ff0c7b82 */ /* 0x000f220000000800 */
[----:B-1----:R-:W-:-:S05]  /*15b0*/  IMAD.HI.U32 R4, R21, R4, RZ ;  /* 0x0000000415047227 */ /* 0x002fca00078e00ff */
[----:B------:R-:W-:Y:S01]  /*15c0*/  SHF.R.U32.HI R4, RZ, R5, R4 ;  /* 0x00000005ff047219 */ /* 0x000fe20000011604 */
[----:B--2---:R-:W-:Y:S01]  /*15d0*/  IMAD.HI.U32 R3, R20, R3, RZ ;  /* 0x0000000314037227 */ /* 0x004fe200078e00ff */
[----:B------:R-:W-:-:S04]  /*15e0*/  ISETP.NE.AND P0, PT, R2, 0x1, PT ;  /* 0x000000010200780c */ /* 0x000fc80003f05270 */
[----:B---3--:R-:W-:-:S04]  /*15f0*/  SHF.R.U32.HI R3, RZ, R6, R3 ;  /* 0x00000006ff037219 */ /* 0x008fc80000011603 */
[----:B------:R-:W-:Y:S02]  /*1600*/  SEL R3, R20, R3, !P0 ;  /* 0x0000000314037207 */ /* 0x000fe40004000000 */
[----:B----4-:R-:W-:-:S04]  /*1610*/  ISETP.NE.AND P1, PT, R12, 0x1, PT ;  /* 0x000000010c00780c */ /* 0x010fc80003f25270 */
[----:B------:R-:W-:-:S05]  /*1620*/  SEL R6, R21, R4, !P1 ;  /* 0x0000000415067207 */ /* 0x000fca0004800000 */
[----:B------:R-:W-:Y:S02]  /*1630*/  IMAD.IADD R4, R3, 0x1, -R6 ;  /* 0x0000000103047824 */ /* 0x000fe400078e0a06 */
[----:B------:R-:W-:Y:S02]  /*1640*/  IMAD.IADD R3, R6, 0x1, -R3 ;  /* 0x0000000106037824 */ /* 0x000fe400078e0a03 */
[----:B------:R-:W-:Y:S02]  /*1650*/  IMAD R21, R4, R12, R21 ;  /* 0x0000000c04157224 */ /* 0x000fe400078e0215 */
[----:B------:R-:W-:Y:S02]  /*1660*/  IMAD R20, R3, R2, R20 ;  /* 0x0000000203147224 */ /* 0x000fe400078e0214 */
.L_x_20:
[----:B------:R-:W-:Y:S05]  /*1670*/  BRA.U !UP1, `(.L_x_21) ;  /* 0x00000001090c7547 */ /* 0x000fea000b800000 */
[----:B------:R-:W-:Y:S01]  /*1680*/  UCGABAR_WAIT ;  /* 0x0000000000007dc7 */ /* 0x000fe20008000000 */
[----:B------:R-:W-:Y:S01]  /*1690*/  CCTL.IVALL ;  /* 0x00000000ff00798f */ /* 0x000fe20002000000 */
[----:B------:R-:W-:Y:S05]  /*16a0*/  BRA `(.L_x_22) ;  /* 0x0000000000047947 */ /* 0x000fea0003800000 */
.L_x_21:
[----:B------:R-:W-:Y:S06]  /*16b0*/  BAR.SYNC.DEFER_BLOCKING 0x0 ;  /* 0x0000000000007b1d */ /* 0x000fec0000010000 */
.L_x_22:
[----:B------:R-:W-:Y:S05]  /*16c0*/  BRA.U UP2, `(.L_x_23) ;  /* 0x0000001502ec7547 */ /* 0x000fea000b800000 */
[----:B------:R-:W1:Y:S01]  /*16d0*/  LDCU UR4, c[0x0][0x38c] ;  /* 0x00007180ff0477ac */ /* 0x000e620008000800 */
[----:B------:R-:W2:Y:S01]  /*16e0*/  LDC R9, c[0x0][0x370] ;  /* 0x0000dc00ff097b82 */ /* 0x000ea20000000800 */
[----:B------:R-:W-:Y:S01]  /*16f0*/  IMAD.SHL.U32 R16, R11, 0x40, RZ ;  /* 0x000000400b107824 */ /* 0x000fe200078e00ff */
[----:B------:R-:W-:Y:S01]  /*1700*/  PLOP3.LUT P1, PT, PT, PT, UP5, 0x80, 0x8 ;  /* 0x000000000008781c */ /* 0x000fe20003f2f058 */
[----:B------:R-:W-:Y:S01]  /*1710*/  HFMA2 R12, -RZ, RZ, 0, 0 ;  /* 0x00000000ff0c7431 */ /* 0x000fe200000001ff */
[----:B------:R-:W-:Y:S01]  /*1720*/  UISETP.NE.AND UP1, UPT, UR10, URZ, UPT ;  /* 0x000000ff0a00728c */ /* 0x000fe2000bf25270 */
[----:B------:R-:W-:Y:S01]  /*1730*/  ISETP.NE.AND P4, PT, R10, RZ, P5 ;  /* 0x000000ff0a00720c */ /* 0x000fe20002f85270 */
[----:B------:R-:W-:Y:S01]  /*1740*/  IMAD.MOV.U32 R15, RZ, RZ, 0x1 ;  /* 0x00000001ff0f7424 */ /* 0x000fe200078e00ff */
[----:B------:R-:W-:Y:S01]  /*1750*/  PLOP3.LUT P1, PT, P1, PT, PT, 0x8, 0x80 ;  /* 0x000000000080781c */ /* 0x000fe20000f2e170 */
[----:B------:R-:W3:Y:S01]  /*1760*/  LDC R0, c[0x0][0x374] ;  /* 0x0000dd00ff007b82 */ /* 0x000ee20000000800 */
[----:B------:R-:W-:Y:S01]  /*1770*/  IMAD.MOV.U32 R14, RZ, RZ, RZ ;  /* 0x000000ffff0e7224 */ /* 0x000fe200078e00ff */
[----:B------:R-:W-:Y:S01]  /*1780*/  MOV R8, 0x1 ;  /* 0x0000000100087802 */ /* 0x000fe20000000f00 */
[----:B------:R-:W-:Y:S01]  /*1790*/  IMAD.MOV.U32 R10, RZ, RZ, RZ ;  /* 0x000000ffff0a7224 */ /* 0x000fe200078e00ff */
[----:B------:R-:W-:Y:S01]  /*17a0*/  LOP3.LUT R16, R16, 0x40, RZ, 0xc0, !PT ;  /* 0x0000004010107812 */ /* 0x000fe200078ec0ff */
[----:B------:R-:W4:Y:S01]  /*17b0*/  LDCU.64 UR14, c[0x0][0x348] ;  /* 0x00006900ff0e77ac */ /* 0x000f220008000a00 */
[----:B-1----:R-:W-:-:S02]  /*17c0*/  UIADD3 UR5, UPT, UPT, UR4, 0x3f, URZ ;  /* 0x0000003f04057890 */ /* 0x002fc4000fffe0ff */
[----:B------:R-:W-:Y:S02]  /*17d0*/  USEL UR22, UR6, 0x2, UP1 ;  /* 0x0000000206167887 */ /* 0x000fe40008800000 */
[----:B------:R-:W-:Y:S01]  /*17e0*/  USHF.R.S32.HI UR7, URZ, 0x1f, UR5 ;  /* 0x0000001fff077899 */ /* 0x000fe20008011405 */
[----:B------:R-:W-:-:S03]  /*17f0*/  UMOV UR23, URZ ;  /* 0x000000ff00177c82 */ /* 0x000fc60008000000 */
[----:B------:R-:W-:Y:S02]  /*1800*/  ULEA.HI UR7, UR7, UR5, URZ, 0x6 ;  /* 0x0000000507077291 */ /* 0x000fe4000f8f30ff */
[----:B------:R-:W-:Y:S02]  /*1810*/  UIADD3 UR5, UPT, UPT, UR4, -0x1, URZ ;  /* 0xffffffff04057890 */ /* 0x000fe4000fffe0ff */
[----:B------:R-:W-:Y:S02]  /*1820*/  USHF.R.S32.HI UR7, URZ, 0x6, UR7 ;  /* 0x00000006ff077899 */ /* 0x000fe40008011407 */
[----:B------:R-:W-:Y:S02]  /*1830*/  UISETP.GE.U32.AND UP2, UPT, UR5, -0x7f, UPT ;  /* 0xffffff810500788c */ /* 0x000fe4000bf46070 */
[----:B------:R-:W-:Y:S02]  /*1840*/  UISETP.LT.U32.AND UP0, UPT, UR7, 0xd, UPT ;  /* 0x0000000d0700788c */ /* 0x000fe4000bf01070 */
[----:B------:R-:W-:-:S02]  /*1850*/  UIADD3 UR4, UPT, UPT, UR4, 0x7e, URZ ;  /* 0x0000007e04047890 */ /* 0x000fc4000fffe0ff */
[----:B------:R-:W-:-:S04]  /*1860*/  USEL UR5, UR7, 0xd, UP0 ;  /* 0x0000000d07057887 */ /* 0x000fc80008000000 */
[----:B------:R-:W-:Y:S02]  /*1870*/  UIADD3 UR21, UPT, UPT, UR5, -0x1, URZ ;  /* 0xffffffff05157890 */ /* 0x000fe4000fffe0ff */
[----:B------:R-:W-:Y:S02]  /*1880*/  @UP2 UIADD3 UR21, UPT, UPT, UR5, URZ, URZ ;  /* 0x000000ff05152290 */ /* 0x000fe4000fffe0ff */
[----:B------:R-:W-:Y:S02]  /*1890*/  UIADD3 UR24, UPT, UPT, UR7, -UR5, URZ ;  /* 0x8000000507187290 */ /* 0x000fe4000fffe0ff */
[----:B------:R-:W-:Y:S02]  /*18a0*/  UIADD3 UR13, UPT, UPT, UR21, 0x1, URZ ;  /* 0x00000001150d7890 */ /* 0x000fe4000fffe0ff */
[----:B--2-4-:R-:W-:-:S12]  /*18b0*/  UIADD3 UR21, UPT, UPT, -UR21, URZ, URZ ;  /* 0x000000ff15157290 */ /* 0x014fd8000fffe1ff */
.L_x_43:
[----:B------:R-:W-:Y:S01]  /*18c0*/  UISETP.NE.AND UP0, UPT, UR37, URZ, UPT ;  /* 0x000000ff2500728c */ /* 0x000fe2000bf05270 */
[----:B------:R-:W1:Y:S08]  /*18d0*/  S2UR UR37, SR_CgaCtaId ;  /* 0x00000000002579c3 */ /* 0x000e700000008800 */
[----:B------:R-:W-:Y:S05]  /*18e0*/  BRA.U UP0, `(.L_x_24) ;  /* 0x0000000100347547 */ /* 0x000fea000b800000 */
[----:B------:R-:W2:Y:S01]  /*18f0*/  S2R R2, SR_CgaCtaId ;  /* 0x0000000000027919 */ /* 0x000ea20000008800 */
[----:B------:R-:W-:-:S04]  /*1900*/  MOV R3, 0x400 ;  /* 0x0000040000037802 */ /* 0x000fc80000000f00 */
[----:B--2---:R-:W-:Y:S02]  /*1910*/  LEA R3, R2, R3, 0x18 ;  /* 0x0000000302037211 */ /* 0x004fe400078ec0ff */
[----:B------:R-:W-:-:S03]  /*1920*/  SHF.L.U32 R2, R8, 0x1f, RZ ;  /* 0x0000001f08027819 */ /* 0x000fc600000006ff */
[----:B------:R-:W-:-:S04]  /*1930*/  IMAD R3, R10, 0x8, R3 ;  /* 0x000000080a037824 */ /* 0x000fc800078e0203 */
[----:B------:R-:W2:Y:S02]  /*1940*/  SYNCS.PHASECHK.TRANS64.TRYWAIT P0, [R3+URZ+0x190], R2 ;  /* 0x00019002030075a7 */ /* 0x000ea400080011ff */
[----:B--2---:R-:W-:Y:S05]  /*1950*/  @!P0 BRA `(.L_x_25) ;  /* 0x00000074003c8947 */ /* 0x004fea0003800000 */
.L_x_159:
[----:B------:R-:W-:Y:S01]  /*1960*/  VIADD R10, R10, 0x1 ;  /* 0x000000010a0a7836 */ /* 0x000fe20000000000 */
[----:B------:R2:W-:Y:S04]  /*1970*/  SYNCS.ARRIVE.TRANS64.A1T0 RZ, [R3+URZ+0x180], RZ ;  /* 0x000180ff03ff79a7 */ /* 0x0005e800081000ff */
[----:B------:R-:W-:-:S04]  /*1980*/  ISETP.NE.AND P0, PT, R10, 0x2, PT ;  /* 0x000000020a00780c */ /* 0x000fc80003f05270 */
[----:B------:R-:W-:Y:S02]  /*1990*/  SEL R10, R10, RZ, P0 ;  /* 0x000000ff0a0a7207 */ /* 0x000fe40000000000 */
[----:B--2---:R-:W-:-:S04]  /*19a0*/  SEL R3, RZ, 0x1, P0 ;  /* 0x00000001ff037807 */ /* 0x004fc80000000000 */
[----:B------:R-:W-:-:S07]  /*19b0*/  LOP3.LUT R8, R8, R3, RZ, 0x3c, !PT ;  /* 0x0000000308087212 */ /* 0x000fce00078e3cff */
.L_x_24:
[----:B------:R-:W-:Y:S01]  /*19c0*/  UMOV UR6, 0x400 ;  /* 0x0000040000067882 */ /* 0x000fe20000000000 */
[----:B------:R-:W-:Y:S01]  /*19d0*/  LEA.HI R3, R21, R21, RZ, 0x1 ;  /* 0x0000001515037211 */ /* 0x000fe200078f08ff */
[----:B-1----:R-:W-:Y:S01]  /*19e0*/  ULEA UR6, UR37, UR6, 0x18 ;  /* 0x0000000625067291 */ /* 0x002fe2000f8ec0ff */
[----:B------:R-:W-:Y:S01]  /*19f0*/  SHF.L.U32 R2, R15, 0x1f, RZ ;  /* 0x0000001f0f027819 */ /* 0x000fe200000006ff */
[----:B------:R-:W-:Y:S01]  /*1a00*/  UISETP.GE.U32.AND UP0, UPT, UR4, 0x7f, UPT ;  /* 0x0000007f0400788c */ /* 0x000fe2000bf06070 */
[C---:B------:R-:W-:Y:S01]  /*1a10*/  R2UR UR9, R16.reuse ;  /* 0x00000000100972ca */ /* 0x040fe200000e0000 */
[----:B------:R-:W-:Y:S01]  /*1a20*/  ULEA UR8, UR23, UR6, 0x3 ;  /* 0x0000000617087291 */ /* 0x000fe2000f8e18ff */
[----:B------:R-:W-:Y:S01]  /*1a30*/  IMAD.SHL.U32 R3, R3, 0x40, RZ ;  /* 0x0000004003037824 */ /* 0x000fe200078e00ff */
[----:B------:R-:W-:Y:S01]  /*1a40*/  R2UR UR10, R16 ;  /* 0x00000000100a72ca */ /* 0x000fe200000e0000 */
[----:B------:R-:W-:-:S03]  /*1a50*/  UMOV UR25, URZ ;  /* 0x000000ff00197c82 */ /* 0x000fc60008000000 */
[----:B------:R-:W-:-:S03]  /*1a60*/  R2UR UR34, R3 ;  /* 0x00000000032272ca */ /* 0x000fc600000e0000 */
[----:B------:R1:W2:Y:S01]  /*1a70*/  SYNCS.PHASECHK.TRANS64.TRYWAIT P0, [UR8+0x68], R2 ;  /* 0x00006802ff0075a7 */ /* 0x0002a20008001108 */
[----:B------:R-:W-:-:S09]  /*1a80*/  R2UR UR8, R20 ;  /* 0x00000000140872ca */ /* 0x000fd200000e0000 */
[----:B------:R-:W-:-:S04]  /*1a90*/  ULOP3.LUT UR34, UR9, 0xffffff80, UR34, 0xf8, !UPT ;  /* 0xffffff8009227892 */ /* 0x000fc8000f8ef822 */
[----:B------:R-:W-:Y:S01]  /*1aa0*/  ULEA UR10, UR8, UR10, 0x7 ;  /* 0x0000000a080a7291 */ /* 0x000fe2000f8e38ff */
[----:B------:R-:W-:Y:S11]  /*1ab0*/  BRA.U !UP0, `(.L_x_26) ;  /* 0x0000000108bc7547 */ /* 0x000ff6000b800000 */
[----:B------:R-:W-:Y:S01]  /*1ac0*/  UMOV UR16, UR21 ;  /* 0x0000001500107c82 */ /* 0x000fe20008000000 */
[----:B------:R-:W-:Y:S01]  /*1ad0*/  UMOV UR17, UR23 ;  /* 0x0000001700117c82 */ /* 0x000fe20008000000 */
[----:B------:R-:W-:-:S05]  /*1ae0*/  UMOV UR35, URZ ;  /* 0x000000ff00237c82 */ /* 0x000fca0008000000 */
.L_x_32:
[----:B------:R-:W-:Y:S01]  /*1af0*/  ULEA UR33, UR17, UR6, 0x3 ;  /* 0x0000000611217291 */ /* 0x000fe2000f8e18ff */
[----:B------:R-:W-:Y:S01]  /*1b00*/  @P5 MOV R3, 0x8000 ;  /* 0x0000800000035802 */ /* 0x000fe20000000f00 */
[----:B-12-4-:R-:W-:Y:S10]  /*1b10*/  @P0 BRA `(.L_x_27) ;  /* 0x00000000000c0947 */ /* 0x016ff40003800000 */
[----:B------:R-:W-:-:S04]  /*1b20*/  SHF.L.U32 R5, R15, 0x1f, RZ ;  /* 0x0000001f0f057819 */ /* 0x000fc800000006ff */
[----:B------:R-:W2:Y:S02]  /*1b30*/  SYNCS.PHASECHK.TRANS64.TRYWAIT P0, [UR33+0x68], R5 ;  /* 0x00006805ff0075a7 */ /* 0x000ea40008001121 */
[----:B--2---:R-:W-:Y:S05]  /*1b40*/  @!P0 BRA `(.L_x_28) ;  /* 0x0000007000d48947 */ /* 0x004fea0003800000 */
.L_x_27:
[----:B------:R2:W-:Y:S01]  /*1b50*/  @P5 SYNCS.ARRIVE.TRANS64 RZ, [UR33], R3 ;  /* 0x00000003ffff59a7 */ /* 0x0005e20008000021 */
[----:B------:R-:W-:Y:S02]  /*1b60*/  ULOP3.LUT UR8, UR22, 0x2, URZ, 0xfc, !UPT ;  /* 0x0000000216087892 */ /* 0x000fe4000f8efcff */
[----:B------:R-:W-:Y:S02]  /*1b70*/  UIADD3 UR16, UPT, UPT, UR16, 0x1, URZ ;  /* 0x0000000110107890 */ /* 0x000fe4000fffe0ff */
[----:B------:R-:W-:Y:S02]  /*1b80*/  UISETP.NE.AND UP0, UPT, UR8, 0x2, UPT ;  /* 0x000000020800788c */ /* 0x000fe4000bf05270 */
[----:B------:R-:W-:-:S07]  /*1b90*/  UISETP.NE.AND UP2, UPT, UR16, 0x1, UPT ;  /* 0x000000011000788c */ /* 0x000fce000bf45270 */
[----:B------:R-:W-:Y:S05]  /*1ba0*/  BRA.U UP0, `(.L_x_29) ;  /* 0x0000000100047547 */ /* 0x000fea000b800000 */
[----:B------:R-:W-:Y:S05]  /*1bb0*/  BPT.TRAP 0x1 ;  /* 0x000000040000795c */ /* 0x000fea0000300000 */
.L_x_29:
[----:B------:R-:W-:Y:S04]  /*1bc0*/  BSSY.RECONVERGENT B0, `(.L_x_30) ;  /* 0x0000003000007945 */ /* 0x000fe80003800200 */
[----:B------:R-:W-:Y:S05]  /*1bd0*/  @!P4 BRA `(.L_x_31) ;  /* 0x000000000004c947 */ /* 0x000fea0003800000 */
[----:B------:R-:W-:Y:S05]  /*1be0*/  BPT.TRAP 0x1 ;  /* 0x000000040000795c */ /* 0x000fea0000300000 */
.L_x_31:
[----:B------:R-:W-:Y:S05]  /*1bf0*/  BSYNC.RECONVERGENT B0 ;  /* 0x0000000000007941 */ /* 0x000fea0003800200 */
.L_x_30:
[----:B------:R-:W-:Y:S02]  /*1c00*/  UIADD3 UR23, UPT, UPT, UR17, 0x1, URZ ;  /* 0x0000000111177890 */ /* 0x000fe4000fffe0ff */
[----:B------:R-:W-:Y:S02]  /*1c10*/  UIADD3 UR28, UP1, UPT, UR14, 0x80, URZ ;  /* 0x000000800e1c7890 */ /* 0x000fe4000ff3e0ff */
[----:B------:R-:W-:Y:S02]  /*1c20*/  UISETP.NE.AND UP0, UPT, UR23, 0xd, UPT ;  /* 0x0000000d1700788c */ /* 0x000fe4000bf05270 */
[----:B------:R-:W-:Y:S02]  /*1c30*/  ULOP3.LUT UR33, UR33, 0xfefffff8, URZ, 0xc0, !UPT ;  /* 0xfefffff821217892 */ /* 0x000fe4000f8ec0ff */
[----:B------:R-:W-:Y:S02]  /*1c40*/  USEL UR9, URZ, 0x1, UP0 ;  /* 0x00000001ff097887 */ /* 0x000fe40008000000 */
[----:B------:R-:W-:-:S02]  /*1c50*/  USEL UR23, UR23, URZ, UP0 ;  /* 0x000000ff17177287 */ /* 0x000fc40008000000 */
[----:B------:R-:W-:Y:S02]  /*1c60*/  UIADD3 UR26, UP0, UPT, UR14, 0x180, URZ ;  /* 0x000001800e1a7890 */ /* 0x000fe4000ff1e0ff */
[----:B------:R-:W-:Y:S01]  /*1c70*/  ULEA UR8, UR23, UR6, 0x3 ;  /* 0x0000000617087291 */ /* 0x000fe2000f8e18ff */
[----:B------:R-:W-:Y:S01]  /*1c80*/  LOP3.LUT R15, R15, UR9, RZ, 0x3c, !PT ;  /* 0x000000090f0f7c12 */ /* 0x000fe2000f8e3cff */
[----:B------:R-:W-:Y:S02]  /*1c90*/  UIADD3.X UR29, UPT, UPT, URZ, UR15, URZ, UP1, !UPT ;  /* 0x0000000fff1d7290 */ /* 0x000fe40008ffe4ff */
[----:B------:R-:W-:Y:S01]  /*1ca0*/  UIADD3.X UR27, UPT, UPT, URZ, UR15, URZ, UP0, !UPT ;  /* 0x0000000fff1b7290 */ /* 0x000fe200087fe4ff */
[----:B-1----:R-:W-:Y:S01]  /*1cb0*/  SHF.L.U32 R2, R15, 0x1f, RZ ;  /* 0x0000001f0f027819 */ /* 0x002fe200000006ff */
[----:B------:R-:W-:Y:S01]  /*1cc0*/  UMOV UR18, 0x0 ;  /* 0x0000000000127882 */ /* 0x000fe20000000000 */
[----:B------:R-:W-:Y:S01]  /*1cd0*/  UMOV UR19, 0x10000000 ;  /* 0x1000000000137882 */ /* 0x000fe20000000000 */
[----:B------:R-:W-:Y:S01]  /*1ce0*/  UMOV UR11, UR35 ;  /* 0x00000023000b7c82 */ /* 0x000fe20008000000 */
[----:B------:R4:W1:Y:S01]  /*1cf0*/  SYNCS.PHASECHK.TRANS64.TRYWAIT P0, [UR8+0x68], R2 ;  /* 0x00006802ff0075a7 */ /* 0x0008620008001108 */
[----:B------:R-:W-:Y:S01]  /*1d00*/  ULEA UR8, UR17, UR6, 0xd ;  /* 0x0000000611087291 */ /* 0x000fe2000f8e68ff */
[----:B------:R-:W-:Y:S01]  /*1d10*/  UMOV UR12, UR36 ;  /* 0x00000024000c7c82 */ /* 0x000fe20008000000 */
[----:B------:R-:W-:-:S02]  /*1d20*/  UMOV UR9, UR33 ;  /* 0x0000002100097c82 */ /* 0x000fc40008000000 */
[----:B------:R-:W-:Y:S02]  /*1d30*/  UIADD3 UR32, UPT, UPT, UR8, 0x4300, URZ ;  /* 0x0000430008207890 */ /* 0x000fe4000fffe0ff */
[----:B------:R-:W-:Y:S01]  /*1d40*/  UIADD3 UR8, UPT, UPT, UR8, 0x1e300, URZ ;  /* 0x0001e30008087890 */ /* 0x000fe2000fffe0ff */
[----:B------:R-:W-:Y:S01]  /*1d50*/  UMOV UR25, UR13 ;  /* 0x0000000d00197c82 */ /* 0x000fe20008000000 */
[----:B------:R-:W-:-:S05]  /*1d60*/  UMOV UR17, UR23 ;  /* 0x0000001700117c82 */ /* 0x000fca0008000000 */
[----:B------:R2:W-:Y:S02]  /*1d70*/  UTMALDG.3D.2CTA [UR32], [UR28], desc[UR18] ;  /* 0x000012201c0075b4 */ /* 0x0005e40008211000 */
[----:B------:R4:W-:Y:S01]  /*1d80*/  UTMALDG.3D.2CTA [UR8], [UR26], desc[UR18] ;  /* 0x000012081a0075b4 */ /* 0x0009e20008211000 */
[----:B--2---:R-:W-:Y:S01]  /*1d90*/  UIADD3 UR35, UPT, UPT, UR35, 0x40, URZ ;  /* 0x0000004023237890 */ /* 0x004fe2000fffe0ff */
[----:B------:R-:W-:Y:S11]  /*1da0*/  BRA.U UP2, `(.L_x_32) ;  /* 0xfffffffd02507547 */ /* 0x000ff6000b83ffff */
.L_x_26:
[----:B----4-:R-:W-:Y:S01]  /*1db0*/  ULEA UR8, UR23, UR6, 0x3 ;  /* 0x0000000617087291 */ /* 0x010fe2000f8e18ff */
[----:B-1----:R-:W-:Y:S01]  /*1dc0*/  SHF.L.U32 R2, R15, 0x1f, RZ ;  /* 0x0000001f0f027819 */ /* 0x002fe200000006ff */
[----:B------:R-:W-:Y:S01]  /*1dd0*/  @!P1 SYNCS.ARRIVE.TRANS64.A1T0 RZ, [UR6+0x118], RZ ;  /* 0x000118ffffff99a7 */ /* 0x000fe20008100006 */
[----:B------:R-:W-:-:S06]  /*1de0*/  UISETP.GT.AND UP0, UPT, UR7, UR5, UPT ;  /* 0x000000050700728c */ /* 0x000fcc000bf04270 */
[----:B--2---:R1:W2:Y:S03]  /*1df0*/  SYNCS.PHASECHK.TRANS64.TRYWAIT P0, [UR8+0x68], R2 ;  /* 0x00006802ff0075a7 */ /* 0x0042a60008001108 */
[----:B------:R-:W-:Y:S05]  /*1e00*/  BRA.U !UP0, `(.L_x_33) ;  /* 0x0000000108bc7547 */ /* 0x000fea000b800000 */
[----:B------:R-:W-:Y:S01]  /*1e10*/  UIADD3 UR26, UPT, UPT, UR24, UR25, URZ ;  /* 0x00000019181a7290 */ /* 0x000fe2000fffe0ff */
[----:B------:R-:W-:-:S11]  /*1e20*/  UMOV UR27, UR23 ;  /* 0x00000017001b7c82 */ /* 0x000fd60008000000 */
.L_x_39:
[----:B------:R-:W-:Y:S01]  /*1e30*/  ULEA UR17, UR27, UR6, 0x3 ;  /* 0x000000061b117291 */ /* 0x000fe2000f8e18ff */
[----:B--2---:R-:W-:Y:S01]  /*1e40*/  @P5 MOV R3, 0x8000 ;  /* 0x0000800000035802 */ /* 0x004fe20000000f00 */
[----:B-12---:R-:W-:Y:S10]  /*1e50*/  @P0 BRA `(.L_x_34) ;  /* 0x00000000000c0947 */ /* 0x006ff40003800000 */
[----:B------:R-:W-:-:S04]  /*1e60*/  SHF.L.U32 R5, R15, 0x1f, RZ ;  /* 0x0000001f0f057819 */ /* 0x000fc800000006ff */
[----:B------:R-:W2:Y:S02]  /*1e70*/  SYNCS.PHASECHK.TRANS64.TRYWAIT P0, [UR17+0x68], R5 ;  /* 0x00006805ff0075a7 */ /* 0x000ea40008001111 */
[----:B--2---:R-:W-:Y:S05]  /*1e80*/  @!P0 BRA `(.L_x_35) ;  /* 0x00000070001c8947 */ /* 0x004fea0003800000 */
.L_x_34:
[----:B------:R2:W-:Y:S01]  /*1e90*/  @P5 SYNCS.ARRIVE.TRANS64 RZ, [UR17], R3 ;  /* 0x00000003ffff59a7 */ /* 0x0005e20008000011 */
[----:B------:R-:W-:-:S04]  /*1ea0*/  ULOP3.LUT UR8, UR22, 0x2, URZ, 0xfc, !UPT ;  /* 0x0000000216087892 */ /* 0x000fc8000f8efcff */
[----:B------:R-:W-:-:S09]  /*1eb0*/  UISETP.NE.AND UP0, UPT, UR8, 0x2, UPT ;  /* 0x000000020800788c */ /* 0x000fd2000bf05270 */
[----:B------:R-:W-:Y:S05]  /*1ec0*/  BRA.U UP0, `(.L_x_36) ;  /* 0x0000000100047547 */ /* 0x000fea000b800000 */
[----:B------:R-:W-:Y:S05]  /*1ed0*/  BPT.TRAP 0x1 ;  /* 0x000000040000795c */ /* 0x000fea0000300000 */
.L_x_36:
[----:B------:R-:W-:Y:S04]  /*1ee0*/  BSSY.RECONVERGENT B0, `(.L_x_37) ;  /* 0x0000003000007945 */ /* 0x000fe80003800200 */
[----:B------:R-:W-:Y:S05]  /*1ef0*/  @!P4 BRA `(.L_x_38) ;  /* 0x000000000004c947 */ /* 0x000fea0003800000 */
[----:B------:R-:W-:Y:S05]  /*1f00*/  BPT.TRAP 0x1 ;  /* 0x000000040000795c */ /* 0x000fea0000300000 */
.L_x_38:
[----:B------:R-:W-:Y:S05]  /*1f10*/  BSYNC.RECONVERGENT B0 ;  /* 0x0000000000007941 */ /* 0x000fea0003800200 */
.L_x_37:
[----:B------:R-:W-:Y:S02]  /*1f20*/  UIADD3 UR23, UPT, UPT, UR27, 0x1, URZ ;  /* 0x000000011b177890 */ /* 0x000fe4000fffe0ff */
[----:B------:R-:W-:Y:S02]  /*1f30*/  UIADD3 UR32, UP1, UPT, UR14, 0x80, URZ ;  /* 0x000000800e207890 */ /* 0x000fe4000ff3e0ff */
[----:B------:R-:W-:Y:S02]  /*1f40*/  UISETP.NE.AND UP0, UPT, UR23, 0xd, UPT ;  /* 0x0000000d1700788c */ /* 0x000fe4000bf05270 */
[----:B------:R-:W-:Y:S02]  /*1f50*/  USHF.L.U32 UR19, UR25, 0x6, URZ ;  /* 0x0000000619137899 */ /* 0x000fe400080006ff */
[----:B------:R-:W-:Y:S02]  /*1f60*/  USEL UR9, URZ, 0x1, UP0 ;  /* 0x00000001ff097887 */ /* 0x000fe40008000000 */
[----:B------:R-:W-:-:S02]  /*1f70*/  USEL UR23, UR23, URZ, UP0 ;  /* 0x000000ff17177287 */ /* 0x000fc40008000000 */
[----:B------:R-:W-:Y:S02]  /*1f80*/  UIADD3 UR30, UP0, UPT, UR14, 0x180, URZ ;  /* 0x000001800e1e7890 */ /* 0x000fe4000ff1e0ff */
[----:B------:R-:W-:Y:S01]  /*1f90*/  ULEA UR8, UR23, UR6, 0x3 ;  /* 0x0000000617087291 */ /* 0x000fe2000f8e18ff */
[----:B------:R-:W-:Y:S01]  /*1fa0*/  LOP3.LUT R15, R15, UR9, RZ, 0x3c, !PT ;  /* 0x000000090f0f7c12 */ /* 0x000fe2000f8e3cff */
[----:B------:R-:W-:Y:S02]  /*1fb0*/  ULOP3.LUT UR17, UR17, 0xfefffff8, URZ, 0xc0, !UPT ;  /* 0xfefffff811117892 */ /* 0x000fe4000f8ec0ff */
[----:B------:R-:W-:Y:S01]  /*1fc0*/  UIADD3.X UR33, UPT, UPT, URZ, UR15, URZ, UP1, !UPT ;  /* 0x0000000fff217290 */ /* 0x000fe20008ffe4ff */
[----:B-1----:R-:W-:Y:S01]  /*1fd0*/  SHF.L.U32 R2, R15, 0x1f, RZ ;  /* 0x0000001f0f027819 */ /* 0x002fe200000006ff */
[----:B------:R-:W-:Y:S01]  /*1fe0*/  UIADD3.X UR31, UPT, UPT, URZ, UR15, URZ, UP0, !UPT ;  /* 0x0000000fff1f7290 */ /* 0x000fe200087fe4ff */
[----:B------:R-:W-:Y:S02]  /*1ff0*/  UMOV UR28, 0x0 ;  /* 0x00000000001c7882 */ /* 0x000fe40000000000 */
[----:B------:R4:W1:Y:S01]  /*2000*/  SYNCS.PHASECHK.TRANS64.TRYWAIT P0, [UR8+0x68], R2 ;  /* 0x00006802ff0075a7 */ /* 0x0008620008001108 */
[----:B------:R-:W-:Y:S01]  /*2010*/  ULEA UR8, UR27, UR6, 0xd ;  /* 0x000000061b087291 */ /* 0x000fe2000f8e68ff */
[----:B------:R-:W-:Y:S01]  /*2020*/  UMOV UR29, 0x10000000 ;  /* 0x10000000001d7882 */ /* 0x000fe20000000000 */
[----:B------:R-:W-:-:S02]  /*2030*/  UMOV UR18, UR34 ;  /* 0x0000002200127c82 */ /* 0x000fc40008000000 */
[----:B------:R-:W-:Y:S02]  /*2040*/  UIADD3 UR16, UPT, UPT, UR8, 0x4300, URZ ;  /* 0x0000430008107890 */ /* 0x000fe4000fffe0ff */
[----:B------:R-:W-:Y:S01]  /*2050*/  UIADD3 UR8, UPT, UPT, UR8, 0x1e300, URZ ;  /* 0x0001e30008087890 */ /* 0x000fe2000fffe0ff */
[----:B------:R-:W-:Y:S01]  /*2060*/  UMOV UR20, UR36 ;  /* 0x0000002400147c82 */ /* 0x000fe20008000000 */
[----:B------:R-:W-:Y:S01]  /*2070*/  UMOV UR12, UR36 ;  /* 0x00000024000c7c82 */ /* 0x000fe20008000000 */
[----:B------:R-:W-:Y:S01]  /*2080*/  UMOV UR9, UR17 ;  /* 0x0000001100097c82 */ /* 0x000fe20008000000 */
[----:B------:R-:W-:Y:S01]  /*2090*/  UMOV UR11, UR19 ;  /* 0x00000013000b7c82 */ /* 0x000fe20008000000 */
[----:B------:R-:W-:Y:S02]  /*20a0*/  UIADD3 UR25, UPT, UPT, UR25, 0x1, URZ ;  /* 0x0000000119197890 */ /* 0x000fe4000fffe0ff */
[----:B------:R4:W-:Y:S01]  /*20b0*/  UTMALDG.3D.2CTA [UR16], [UR32], desc[UR28] ;  /* 0x00001c10200075b4 */ /* 0x0009e20008211000 */
[----:B------:R-:W-:Y:S01]  /*20c0*/  UMOV UR27, UR23 ;  /* 0x00000017001b7c82 */ /* 0x000fe20008000000 */
[----:B------:R-:W-:Y:S01]  /*20d0*/  UISETP.NE.AND UP0, UPT, UR25, UR26, UPT ;  /* 0x0000001a1900728c */ /* 0x000fe2000bf05270 */
[----:B------:R4:W-:Y:S08]  /*20e0*/  UTMALDG.3D.2CTA [UR8], [UR30], desc[UR28] ;  /* 0x00001c081e0075b4 */ /* 0x0009f00008211000 */
[----:B----4-:R-:W-:Y:S05]  /*20f0*/  BRA.U UP0, `(.L_x_39) ;  /* 0xfffffffd004c7547 */ /* 0x010fea000b83ffff */
.L_x_33:
[----:B-1----:R-:W-:Y:S01]  /*2100*/  LEA R2, R14, UR6, 0x3 ;  /* 0x000000060e027c11 */ /* 0x002fe2000f8e18ff */
[----:B------:R-:W-:Y:S01]  /*2110*/  NOP ;  /* 0x0000000000007918 */ /* 0x000fe20000000000 */
[----:B--2---:R-:W-:Y:S02]  /*2120*/  SHF.L.U32 R3, R12, 0x1f, RZ ;  /* 0x0000001f0c037819 */ /* 0x004fe400000006ff */
[----:B------:R-:W-:Y:S02]  /*2130*/  LEA R4, R14, UR6, 0x4 ;  /* 0x000000060e047c11 */ /* 0x000fe4000f8e20ff */
[----:B------:R-:W1:Y:S02]  /*2140*/  SYNCS.PHASECHK.TRANS64.TRYWAIT P0, [R2+URZ+0x120], R3 ;  /* 0x00012003020075a7 */ /* 0x000e6400080011ff */
[----:B-1----:R-:W-:Y:S05]  /*2150*/  @!P0 BRA `(.L_x_40) ;  /* 0x0000006c00808947 */ /* 0x002fea0003800000 */
.L_x_162:
[----:B------:R-:W2:Y:S01]  /*2160*/  LDS.128 R4, [R4+0x1b0] ;  /* 0x0001b00004047984 */ /* 0x000ea20000000c00 */
[----:B------:R-:W-:Y:S01]  /*2170*/  ISETP.GE.AND P0, PT, R26, 0x1, PT ;  /* 0x000000011a00780c */ /* 0x000fe20003f06270 */
[----:B-1----:R-:W-:Y:S01]  /*2180*/  VIADD R2, R2, 0x130 ;  /* 0x0000013002027836 */ /* 0x002fe20000000000 */
[----:B------:R-:W-:Y:S01]  /*2190*/  @!PT LDS RZ, [RZ] ;  /* 0x00000000fffff984 */ /* 0x000fe20000000800 */
[----:B------:R-:W-:Y:S01]  /*21a0*/  @!PT LDS RZ, [RZ] ;  /* 0x00000000fffff984 */ /* 0x000fe20000000800 */
[----:B------:R-:W-:Y:S01]  /*21b0*/  @!PT LDS RZ, [RZ] ;  /* 0x00000000fffff984 */ /* 0x000fe20000000800 */
[----:B------:R-:W-:Y:S01]  /*21c0*/  @!PT LDS RZ, [RZ] ;  /* 0x00000000fffff984 */ /* 0x000fe20000000800 */
[----:B------:R1:W-:Y:S06]  /*21d0*/  MEMBAR.ALL.CTA ;  /* 0x0000000000007992 */ /* 0x0003ec0000008000 */
[----:B-1----:R-:W1:Y:S01]  /*21e0*/  FENCE.VIEW.ASYNC.S ;  /* 0x00000000000073c6 */ /* 0x002e620000000000 */
[----:B------:R-:W-:-:S04]  /*21f0*/  PRMT R2, RZ, 0x654, R2 ;  /* 0x00000654ff027816 */ /* 0x000fc80000000002 */
[----:B-1----:R1:W-:Y:S01]  /*2200*/  SYNCS.ARRIVE.TRANS64.RED.A1T0 RZ, [R2+URZ], RZ ;  /* 0x000000ff02ff79a7 */ /* 0x0023e200081004ff */
[----:B--2---:R-:W-:-:S13]  /*2210*/  LOP3.LUT P2, RZ, R6, 0x1, RZ, 0xc0, !PT ;  /* 0x0000000106ff7812 */ /* 0x004fda000784c0ff */
[----:B------:R-:W-:Y:S01]  /*2220*/  @P2 SHF.R.U32.HI R3, RZ, 0x10, R5 ;  /* 0x00000010ff032819 */ /* 0x000fe20000011605 */
[----:B------:R-:W-:Y:S01]  /*2230*/  VOTEU.ANY UP0, P2 ;  /* 0x0000000000ff7886 */ /* 0x000fe20001000100 */
[----:B------:R-:W-:Y:S02]  /*2240*/  @P2 MOV R13, R4 ;  /* 0x00000004000d2202 */ /* 0x000fe40000000f00 */
[----:B------:R-:W-:Y:S02]  /*2250*/  @P2 R2UR.BROADCAST UR8, R3 ;  /* 0x00000000030822ca */ /* 0x000fe400008e0000 */
[----:B------:R-:W-:-:S11]  /*2260*/  @P2 LOP3.LUT R11, R5, 0xffff, RZ, 0xc0, !PT ;  /* 0x0000ffff050b2812 */ /* 0x000fd600078ec0ff */
[----:B------:R-:W-:Y:S01]  /*2270*/  @UP0 UMOV UR36, UR8 ;  /* 0x0000000800240c82 */ /* 0x000fe20008000000 */
[----:B-1----:R-:W-:Y:S05]  /*2280*/  @!P0 BRA `(.L_x_41) ;  /* 0x0000000000b88947 */ /* 0x002fea0003800000 */
[----:B------:R-:W3:Y:S01]  /*2290*/  LDC.64 R4, c[0x0][0xb18] ;  /* 0x0002c600ff047b82 */ /* 0x000ee20000000a00 */
[----:B------:R-:W-:-:S07]  /*22a0*/  ISETP.NE.AND P3, PT, R26, 0x1, PT ;  /* 0x000000011a00780c */ /* 0x000fce0003f65270 */
[----:B------:R-:W1:Y:S08]  /*22b0*/  LDC.64 R6, c[0x0][0xb10] ;  /* 0x0002c400ff067b82 */ /* 0x000e700000000a00 */
[----:B------:R-:W2:Y:S08]  /*22c0*/  LDC R17, c[0x0][0xb20] ;  /* 0x0002c800ff117b82 */ /* 0x000eb00000000800 */
[----:B------:R-:W4:Y:S01]  /*22d0*/  LDC R18, c[0x0][0xb0c] ;  /* 0x0002c300ff127b82 */ /* 0x000f220000000800 */
[----:B---3--:R-:W-:Y:S01]  /*22e0*/  IMAD.HI.U32 R22, R0, R5, RZ ;  /* 0x0000000500167227 */ /* 0x008fe200078e00ff */
[----:B------:R-:W-:-:S06]  /*22f0*/  ISETP.NE.AND P0, PT, R4, 0x1, PT ;  /* 0x000000010400780c */ /* 0x000fcc0003f05270 */
[----:B------:R-:W3:Y:S01]  /*2300*/  LDC.64 R2, c[0x0][0xb28] ;  /* 0x0002ca00ff027b82 */ /* 0x000ee20000000a00 */
[----:B-1----:R-:W-:-:S04]  /*2310*/  IMAD.HI.U32 R20, R9, R6, RZ ;  /* 0x0000000609147227 */ /* 0x002fc800078e00ff */
[----:B------:R-:W-:Y:S01]  /*2320*/  IMAD.HI.U32 R24, R13, R6, RZ ;  /* 0x000000060d187227 */ /* 0x000fe200078e00ff */
[----:B------:R-:W-:Y:S02]  /*2330*/  SHF.R.U32.HI R20, RZ, R7, R20 ;  /* 0x00000007ff147219 */ /* 0x000fe40000011614 */
[----:B--2---:R-:W-:Y:S01]  /*2340*/  SHF.R.U32.HI R19, RZ, R17, R22 ;  /* 0x00000011ff137219 */ /* 0x004fe20000011616 */
[----:B------:R-:W-:Y:S01]  /*2350*/  IMAD.HI.U32 R22, R11, R5, RZ ;  /* 0x000000050b167227 */ /* 0x000fe200078e00ff */
[----:B------:R-:W-:Y:S02]  /*2360*/  SHF.R.U32.HI R24, RZ, R7, R24 ;  /* 0x00000007ff187219 */ /* 0x000fe40000011618 */
[----:B------:R-:W-:Y:S02]  /*2370*/  SEL R19, R0, R19, !P0 ;  /* 0x0000001300137207 */ /* 0x000fe40004000000 */
[----:B------:R-:W-:Y:S02]  /*2380*/  SHF.R.U32.HI R22, RZ, R17, R22 ;  /* 0x00000011ff167219 */ /* 0x000fe40000011616 */
[----:B----4-:R-:W-:-:S02]  /*2390*/  ISETP.NE.AND P1, PT, R18, 0x1, PT ;  /* 0x000000011200780c */ /* 0x010fc40003f25270 */
[----:B------:R-:W-:Y:S02]  /*23a0*/  SEL R5, R11, R22, !P0 ;  /* 0x000000160b057207 */ /* 0x000fe40004000000 */
[----:B------:R-:W-:Y:S02]  /*23b0*/  SEL R21, R9, R20, !P1 ;  /* 0x0000001409157207 */ /* 0x000fe40004800000 */
[----:B------:R-:W-:Y:S01]  /*23c0*/  SEL R7, R13, R24, !P1 ;  /* 0x000000180d077207 */ /* 0x000fe20004800000 */
[----:B---3--:R-:W-:Y:S01]  /*23d0*/  IMAD.HI.U32 R20, R19, R2, RZ ;  /* 0x0000000213147227 */ /* 0x008fe200078e00ff */
[----:B------:R-:W-:-:S03]  /*23e0*/  IADD3 R17, PT, PT, -R5, RZ, RZ ;  /* 0x000000ff05117210 */ /* 0x000fc60007ffe1ff */
        /* <DEDUP_REMOVED lines=11> */
[----:B------:R-:W-:-:S04]  /*24a0*/  @!P0 IMAD.HI.U32 R20, R7, R2, RZ ;  /* 0x0000000207148227 */ /* 0x000fc800078e00ff */
[----:B------:R-:W-:Y:S01]  /*24b0*/  IMAD.MOV R2, RZ, RZ, -R6 ;  /* 0x000000ffff027224 */ /* 0x000fe200078e0a06 */
[----:B------:R-:W-:-:S03]  /*24c0*/  @!P0 SHF.R.U32.HI R20, RZ, R3, R20 ;  /* 0x00000003ff148219 */ /* 0x000fc60000011614 */
[----:B------:R-:W-:Y:S01]  /*24d0*/  IMAD R2, R26, R2, R5 ;  /* 0x000000021a027224 */ /* 0x000fe200078e0205 */
        /* <DEDUP_REMOVED lines=9> */
.L_x_41:
[----:B------:R-:W1:Y:S02]  /*2570*/  LDCU UR8, c[0x0][0xb30] ;  /* 0x00016600ff0877ac */ /* 0x000e640008000800 */
[----:B-1----:R-:W-:-:S09]  /*2580*/  UISETP.NE.AND UP0, UPT, UR8, 0x1, UPT ;  /* 0x000000010800788c */ /* 0x002fd2000bf05270 */
[----:B------:R-:W-:Y:S05]  /*2590*/  BRA.U UP0, `(.L_x_42) ;  /* 0x0000000100407547 */ /* 0x000fea000b800000 */
[----:B------:R-:W1:Y:S08]  /*25a0*/  LDC.64 R4, c[0x0][0xb10] ;  /* 0x0002c400ff047b82 */ /* 0x000e700000000a00 */
[----:B------:R-:W2:Y:S08]  /*25b0*/  LDC.64 R2, c[0x0][0xb18] ;  /* 0x0002c600ff027b82 */ /* 0x000eb00000000a00 */
[----:B------:R-:W4:Y:S08]  /*25c0*/  LDC R6, c[0x0][0xb20] ;  /* 0x0002c800ff067b82 */ /* 0x000f300000000800 */
[----:B------:R-:W3:Y:S01]  /*25d0*/  LDC R18, c[0x0][0xb0c] ;  /* 0x0002c300ff127b82 */ /* 0x000ee20000000800 */
[----:B-1----:R-:W-:-:S05]  /*25e0*/  IMAD.HI.U32 R4, R13, R4, RZ ;  /* 0x000000040d047227 */ /* 0x002fca00078e00ff */
[----:B------:R-:W-:Y:S01]  /*25f0*/  SHF.R.U32.HI R4, RZ, R5, R4 ;  /* 0x00000005ff047219 */ /* 0x000fe20000011604 */
[----:B--2---:R-:W-:Y:S01]  /*2600*/  IMAD.HI.U32 R3, R11, R3, RZ ;  /* 0x000000030b037227 */ /* 0x004fe200078e00ff */
[----:B------:R-:W-:-:S04]  /*2610*/  ISETP.NE.AND P0, PT, R2, 0x1, PT ;  /* 0x000000010200780c */ /* 0x000fc80003f05270 */
[----:B----4-:R-:W-:-:S04]  /*2620*/  SHF.R.U32.HI R6, RZ, R6, R3 ;  /* 0x00000006ff067219 */ /* 0x010fc80000011603 */
[----:B------:R-:W-:Y:S02]  /*2630*/  SEL R3, R11, R6, !P0 ;  /* 0x000000060b037207 */ /* 0x000fe40004000000 */
[----:B---3--:R-:W-:-:S04]  /*2640*/  ISETP.NE.AND P1, PT, R18, 0x1, PT ;  /* 0x000000011200780c */ /* 0x008fc80003f25270 */
[----:B------:R-:W-:-:S05]  /*2650*/  SEL R4, R13, R4, !P1 ;  /* 0x000000040d047207 */ /* 0x000fca0004800000 */
[----:B------:R-:W-:Y:S02]  /*2660*/  IMAD.IADD R5, R3, 0x1, -R4 ;  /* 0x0000000103057824 */ /* 0x000fe400078e0a04 */
[----:B------:R-:W-:Y:S02]  /*2670*/  IMAD.IADD R3, R4, 0x1, -R3 ;  /* 0x0000000104037824 */ /* 0x000fe400078e0a03 */
[----:B------:R-:W-:Y:S02]  /*2680*/  IMAD R13, R5, R18, R13 ;  /* 0x00000012050d7224 */ /* 0x000fe400078e020d */
[----:B------:R-:W-:-:S07]  /*2690*/  IMAD R11, R3, R2, R11 ;  /* 0x00000002030b7224 */ /* 0x000fce00078e020b */
.L_x_42:
[----:B------:R-:W-:Y:S01]  /*26a0*/  VIADD R14, R14, 0x1 ;  /* 0x000000010e0e7836 */ /* 0x000fe20000000000 */
[----:B------:R-:W-:Y:S01]  /*26b0*/  PLOP3.LUT P1, PT, PT, PT, PT, 0x80, 0x8 ;  /* 0x000000000008781c */ /* 0x000fe20003f2f070 */
[----:B------:R-:W-:Y:S02]  /*26c0*/  IMAD.IADD R21, R13, 0x1, R60 ;  /* 0x000000010d157824 */ /* 0x000fe400078e023c */
[----:B------:R-:W-:Y:S01]  /*26d0*/  IMAD.IADD R20, R11, 0x1, R58 ;  /* 0x000000010b147824 */ /* 0x000fe200078e023a */
[----:B------:R-:W-:-:S04]  /*26e0*/  ISETP.NE.AND P0, PT, R14, 0x2, PT ;  /* 0x000000020e00780c */ /* 0x000fc80003f05270 */
[----:B------:R-:W-:Y:S02]  /*26f0*/  SEL R3, RZ, 0x1, P0 ;  /* 0x00000001ff037807 */ /* 0x000fe40000000000 */
[----:B------:R-:W-:Y:S02]  /*2700*/  SEL R14, R14, RZ, P0 ;  /* 0x000000ff0e0e7207 */ /* 0x000fe40000000000 */
[----:B------:R-:W-:Y:S01]  /*2710*/  LOP3.LUT R12, R12, R3, RZ, 0x3c, !PT ;  /* 0x000000030c0c7212 */ /* 0x000fe200078e3cff */
[----:B------:R-:W-:Y:S06]  /*2720*/  @P2 BRA `(.L_x_43) ;  /* 0xfffffff000642947 */ /* 0x000fec000383ffff */
[----:B------:R-:W-:Y:S01]  /*2730*/  UIADD3 UR6, UPT, UPT, UR6, 0x68, URZ ;  /* 0x0000006806067890 */ /* 0x000fe2000fffe0ff */
[----:B------:R-:W-:-:S03]  /*2740*/  SHF.L.U32 R3, R15, 0x1f, RZ ;  /* 0x0000001f0f037819 */ /* 0x000fc600000006ff */
[----:B------:R-:W-:-:S09]  /*2750*/  ULEA UR4, UR23, UR6, 0x3 ;  /* 0x0000000617047291 */ /* 0x000fd2000f8e18ff */
[----:B------:R-:W1:Y:S02]  /*2760*/  SYNCS.PHASECHK.TRANS64.TRYWAIT P0, [UR4], R3 ;  /* 0x00000003ff0075a7 */ /* 0x000e640008001104 */
[----:B-1----:R-:W-:Y:S05]  /*2770*/  @!P0 BRA `(.L_x_44) ;  /* 0x00000068000c8947 */ /* 0x002fea0003800000 */
.L_x_164:
[----:B------:R-:W-:-:S04]  /*2780*/  UIADD3 UR5, UPT, UPT, UR23, 0x1, URZ ;  /* 0x0000000117057890 */ /* 0x000fc8000fffe0ff */
[----:B------:R-:W-:-:S04]  /*2790*/  UISETP.NE.AND UP0, UPT, UR5, 0xd, UPT ;  /* 0x0000000d0500788c */ /* 0x000fc8000bf05270 */
[----:B------:R-:W-:Y:S02]  /*27a0*/  USEL UR7, URZ, 0x1, UP0 ;  /* 0x00000001ff077887 */ /* 0x000fe40008000000 */
[----:B------:R-:W-:-:S04]  /*27b0*/  USEL UR5, UR5, URZ, UP0 ;  /* 0x000000ff05057287 */ /* 0x000fc80008000000 */
[----:B------:R-:W-:Y:S01]  /*27c0*/  ULEA UR4, UR5, UR6, 0x3 ;  /* 0x0000000605047291 */ /* 0x000fe2000f8e18ff */
[----:B------:R-:W-:-:S04]  /*27d0*/  LOP3.LUT R2, R15, UR7, RZ, 0x3c, !PT ;  /* 0x000000070f027c12 */ /* 0x000fc8000f8e3cff */
[----:B-1----:R-:W-:-:S04]  /*27e0*/  SHF.L.U32 R3, R2, 0x1f, RZ ;  /* 0x0000001f02037819 */ /* 0x002fc800000006ff */
[----:B------:R-:W1:Y:S02]  /*27f0*/  SYNCS.PHASECHK.TRANS64.TRYWAIT P0, [UR4], R3 ;  /* 0x00000003ff0075a7 */ /* 0x000e640008001104 */
[----:B-1----:R-:W-:Y:S05]  /*2800*/  @!P0 BRA `(.L_x_45) ;  /* 0x0000006800008947 */ /* 0x002fea0003800000 */
.L_x_166:
        /* <DEDUP_REMOVED lines=9> */
.L_x_168:
        /* <DEDUP_REMOVED lines=9> */
.L_x_170:
        /* <DEDUP_REMOVED lines=9> */
.L_x_172:
        /* <DEDUP_REMOVED lines=9> */
.L_x_174:
        /* <DEDUP_REMOVED lines=9> */
.L_x_176:
        /* <DEDUP_REMOVED lines=9> */
.L_x_178:
        /* <DEDUP_REMOVED lines=9> */
.L_x_180:
        /* <DEDUP_REMOVED lines=9> */
.L_x_182:
        /* <DEDUP_REMOVED lines=9> */
.L_x_184:
        /* <DEDUP_REMOVED lines=9> */
.L_x_186:
[----:B------:R-:W-:-:S04]  /*2db0*/  UIADD3 UR5, UPT, UPT, UR5, 0x1, URZ ;  /* 0x0000000105057890 */ /* 0x000fc8000fffe0ff */
[----:B------:R-:W-:-:S04]  /*2dc0*/  UISETP.NE.AND UP0, UPT, UR5, 0xd, UPT ;  /* 0x0000000d0500788c */ /* 0x000fc8000bf05270 */
[----:B------:R-:W-:Y:S02]  /*2dd0*/  USEL UR4, URZ, 0x1, UP0 ;  /* 0x00000001ff047887 */ /* 0x000fe40008000000 */
[----:B------:R-:W-:-:S04]  /*2de0*/  USEL UR5, UR5, URZ, UP0 ;  /* 0x000000ff05057287 */ /* 0x000fc80008000000 */
[----:B------:R-:W-:Y:S01]  /*2df0*/  ULEA UR5, UR5, UR6, 0x3 ;  /* 0x0000000605057291 */ /* 0x000fe2000f8e18ff */
[----:B-1----:R-:W-:-:S04]  /*2e00*/  LOP3.LUT R3, R2, UR4, RZ, 0x3c, !PT ;  /* 0x0000000402037c12 */ /* 0x002fc8000f8e3cff */
[----:B------:R-:W-:Y:S01]  /*2e10*/  SHF.L.U32 R3, R3, 0x1f, RZ ;  /* 0x0000001f03037819 */ /* 0x000fe200000006ff */
[----:B---3--:R-:W-:-:S07]  /*2e20*/  IMAD.U32 R0, RZ, RZ, UR5 ;  /* 0x00000005ff007e24 */ /* 0x008fce000f8e00ff */
.L_x_56:
[----:B-1----:R1:W2:Y:S02]  /*2e30*/  SYNCS.PHASECHK.TRANS64.TRYWAIT P0, [R0+URZ], R3 ;  /* 0x00000003000075a7 */ /* 0x0022a400080011ff */
[----:B--2---:R-:W-:Y:S05]  /*2e40*/  @!P0 NANOSLEEP.SYNCS 0x989680 ;  /* 0x009896800000895d */ /* 0x004fea0003900000 */
[----:B------:R-:W2:Y:S02]  /*2e50*/  @!P0 SYNCS.PHASECHK.TRANS64 P0, [R0+URZ], R3 ;  /* 0x00000003000085a7 */ /* 0x000ea400080010ff */
[----:B--2---:R-:W-:Y:S05]  /*2e60*/  @P0 EXIT ;  /* 0x000000000000094d */ /* 0x004fea0003800000 */
[----:B------:R-:W-:Y:S05]  /*2e70*/  BRA `(.L_x_56) ;  /* 0xfffffffc00ec7947 */ /* 0x000fea000383ffff */
.L_x_23:
[----:B------:R-:W-:-:S04]  /*2e80*/  UISETP.NE.AND UP1, UPT, UR37, URZ, UPT ;  /* 0x000000ff2500728c */ /* 0x000fc8000bf25270 */
[----:B------:R-:W-:-:S09]  /*2e90*/  UISETP.NE.OR UP1, UPT, UR10, 0x1, UP1 ;  /* 0x000000010a00788c */ /* 0x000fd20008f25670 */
[----:B------:R-:W-:Y:S05]  /*2ea0*/  BRA.U UP1, `(.L_x_57) ;  /* 0x00000005014c7547 */ /* 0x000fea000b800000 */
[----:B------:R-:W-:Y:S01]  /*2eb0*/  HFMA2 R11, -RZ, RZ, 0, 0 ;  /* 0x00000000ff0b7431 */ /* 0x000fe200000001ff */
[----:B------:R-:W-:Y:S01]  /*2ec0*/  ISETP.GE.U32.AND P2, PT, R10, 0x2, PT ;  /* 0x000000020a00780c */ /* 0x000fe20003f46070 */
[----:B------:R-:W-:Y:S01]  /*2ed0*/  IMAD.MOV.U32 R12, RZ, RZ, 0x1 ;  /* 0x00000001ff0c7424 */ /* 0x000fe200078e00ff */
[----:B------:R-:W-:Y:S01]  /*2ee0*/  CS2R R8, SRZ ;  /* 0x0000000000087805 */ /* 0x000fe2000001ff00 */
[----:B------:R-:W-:Y:S01]  /*2ef0*/  IMAD.MOV.U32 R3, RZ, RZ, RZ ;  /* 0x000000ffff037224 */ /* 0x000fe200078e00ff */
[----:B------:R-:W-:Y:S01]  /*2f00*/  UMOV UR4, 0x400 ;  /* 0x0000040000047882 */ /* 0x000fe20000000000 */
[----:B------:R-:W-:Y:S01]  /*2f10*/  UMOV UR6, URZ ;  /* 0x000000ff00067c82 */ /* 0x000fe20008000000 */
[----:B------:R-:W-:-:S12]  /*2f20*/  ULEA UR37, UR37, UR4, 0x18 ;  /* 0x0000000425257291 */ /* 0x000fd8000f8ec0ff */
.L_x_61:
[----:B------:R-:W-:Y:S02]  /*2f30*/  LEA R0, R3, UR37, 0x3 ;  /* 0x0000002503007c11 */ /* 0x000fe4000f8e18ff */
[----:B------:R-:W-:-:S03]  /*2f40*/  SHF.L.U32 R5, R8, 0x1f, RZ ;  /* 0x0000001f08057819 */ /* 0x000fc600000006ff */
[----:B------:R-:W-:Y:S01]  /*2f50*/  VIADD R4, R0, 0x190 ;  /* 0x0000019000047836 */ /* 0x000fe20000000000 */
[----:B------:R-:W1:Y:S02]  /*2f60*/  SYNCS.PHASECHK.TRANS64.TRYWAIT P0, [R0+URZ+0x180], R5 ;  /* 0x00018005000075a7 */ /* 0x000e6400080011ff */
[----:B-1----:R-:W-:Y:S05]  /*2f70*/  @!P0 BRA `(.L_x_58) ;  /* 0x00000064002c8947 */ /* 0x002fea0003800000 */
.L_x_187:
[----:B------:R-:W-:Y:S01]  /*2f80*/  ULEA UR5, UR6, UR37, 0x3 ;  /* 0x0000002506057291 */ /* 0x000fe2000f8e18ff */
[----:B------:R-:W-:Y:S01]  /*2f90*/  PRMT R4, RZ, 0x654, R4 ;  /* 0x00000654ff047816 */ /* 0x000fe20000000004 */
[----:B-1----:R-:W-:Y:S01]  /*2fa0*/  @!P2 IMAD.MOV.U32 R5, RZ, RZ, 0x10 ;  /* 0x00000010ff05a424 */ /* 0x002fe200078e00ff */
[----:B------:R-:W-:Y:S01]  /*2fb0*/  SHF.L.U32 R7, R12, 0x1f, RZ ;  /* 0x0000001f0c077819 */ /* 0x000fe200000006ff */
[----:B------:R-:W-:Y:S01]  /*2fc0*/  UIADD3 UR4, UPT, UPT, UR5, 0x120, URZ ;  /* 0x0000012005047890 */ /* 0x000fe2000fffe0ff */
[----:B------:R1:W-:Y:S05]  /*2fd0*/  SYNCS.ARRIVE.TRANS64.RED.A1T0 RZ, [R4+URZ], RZ ;  /* 0x000000ff04ff79a7 */ /* 0x0003ea00081004ff */
[----:B------:R-:W-:Y:S01]  /*2fe0*/  IMAD.U32 R13, RZ, RZ, UR4 ;  /* 0x00000004ff0d7e24 */ /* 0x000fe2000f8e00ff */
[----:B------:R-:W2:Y:S04]  /*2ff0*/  SYNCS.PHASECHK.TRANS64.TRYWAIT P0, [UR5+0x130], R7 ;  /* 0x00013007ff0075a7 */ /* 0x000ea80008001105 */
[----:B------:R-:W-:Y:S01]  /*3000*/  PRMT R13, R10, 0x654, R13 ;  /* 0x000006540a0d7816 */ /* 0x000fe2000000000d */
[----:B-12---:R-:W-:Y:S06]  /*3010*/  @!P0 BRA `(.L_x_59) ;  /* 0x0000006400188947 */ /* 0x006fec0003800000 */
.L_x_189:
[----:B------:R-:W-:Y:S01]  /*3020*/  ULEA UR4, UR6, UR37, 0x4 ;  /* 0x0000002506047291 */ /* 0x000fe2000f8e20ff */
[----:B------:R-:W-:Y:S01]  /*3030*/  SEL R2, R13, R2, !P2 ;  /* 0x000000020d027207 */ /* 0x000fe20005000000 */
[----:B------:R-:W-:Y:S01]  /*3040*/  UIADD3 UR5, UPT, UPT, UR5, 0x120, URZ ;  /* 0x0000012005057890 */ /* 0x000fe2000fffe0ff */
[----:B-1----:R-:W-:Y:S01]  /*3050*/  LEA R0, R11, UR37, 0x3 ;  /* 0x000000250b007c11 */ /* 0x002fe2000f8e18ff */
[----:B------:R-:W-:Y:S01]  /*3060*/  UIADD3 UR4, UPT, UPT, UR4, 0x1b0, URZ ;  /* 0x000001b004047890 */ /* 0x000fe2000fffe0ff */
[----:B------:R1:W-:Y:S01]  /*3070*/  @!P2 SYNCS.ARRIVE.TRANS64.RED RZ, [R2+URZ], R5 ;  /* 0x0000000502ffa9a7 */ /* 0x0003e200080004ff */
[----:B------:R-:W-:Y:S01]  /*3080*/  UIADD3 UR6, UPT, UPT, UR6, 0x1, URZ ;  /* 0x0000000106067890 */ /* 0x000fe2000fffe0ff */
[----:B------:R-:W-:-:S03]  /*3090*/  VIADD R3, R3, 0x1 ;  /* 0x0000000103037836 */ /* 0x000fc60000000000 */
[----:B------:R-:W-:Y:S02]  /*30a0*/  UISETP.NE.AND UP0, UPT, UR6, 0x2, UPT ;  /* 0x000000020600788c */ /* 0x000fe4000bf05270 */
[----:B------:R-:W-:Y:S01]  /*30b0*/  ISETP.NE.AND P0, PT, R3, 0x2, PT ;  /* 0x000000020300780c */ /* 0x000fe20003f05270 */
[----:B------:R-:W-:Y:S06]  /*30c0*/  UGETNEXTWORKID.BROADCAST [UR4], [UR5] ;  /* 0x00000000040073ca */ /* 0x000fec0008000100 */
[----:B------:R-:W-:Y:S02]  /*30d0*/  USEL UR4, URZ, 0x1, UP0 ;  /* 0x00000001ff047887 */ /* 0x000fe40008000000 */
[----:B------:R-:W-:-:S04]  /*30e0*/  USEL UR6, UR6, URZ, UP0 ;  /* 0x000000ff06067287 */ /* 0x000fc80008000000 */
[----:B------:R-:W-:Y:S02]  /*30f0*/  LOP3.LUT R12, R12, UR4, RZ, 0x3c, !PT ;  /* 0x000000040c0c7c12 */ /* 0x000fe4000f8e3cff */
[----:B-1----:R-:W-:-:S04]  /*3100*/  SHF.L.U32 R5, R9, 0x1f, RZ ;  /* 0x0000001f09057819 */ /* 0x002fc800000006ff */
[----:B------:R-:W1:Y:S02]  /*3110*/  SYNCS.PHASECHK.TRANS64.TRYWAIT P1, [R0+URZ+0x120], R5 ;  /* 0x00012005000075a7 */ /* 0x000e6400080211ff */
[----:B-1----:R-:W-:Y:S05]  /*3120*/  @!P1 BRA `(.L_x_60) ;  /* 0x0000006000ec9947 */ /* 0x002fea0003800000 */
.L_x_190:
[----:B------:R-:W-:Y:S01]  /*3130*/  LEA R4, R11, UR37, 0x4 ;  /* 0x000000250b047c11 */ /* 0x000fe2000f8e20ff */
[----:B-1----:R-:W-:Y:S01]  /*3140*/  VIADD R0, R0, 0x130 ;  /* 0x0000013000007836 */ /* 0x002fe20000000000 */
[----:B------:R-:W-:Y:S01]  /*3150*/  SEL R3, R3, RZ, P0 ;  /* 0x000000ff03037207 */ /* 0x000fe20000000000 */
[----:B------:R-:W-:-:S03]  /*3160*/  VIADD R11, R11, 0x1 ;  /* 0x000000010b0b7836 */ /* 0x000fc60000000000 */
[----:B------:R-:W1:Y:S01]  /*3170*/  LDS.128 R4, [R4+0x1b0] ;  /* 0x0001b00004047984 */ /* 0x000e620000000c00 */
[----:B------:R-:W-:Y:S02]  /*3180*/  PRMT R0, RZ, 0x654, R0 ;  /* 0x00000654ff007816 */ /* 0x000fe40000000000 */
[C---:B------:R-:W-:Y:S01]  /*3190*/  ISETP.NE.AND P1, PT, R11.reuse, 0x2, PT ;  /* 0x000000020b00780c */ /* 0x040fe20003f25270 */
[----:B------:R-:W-:Y:S01]  /*31a0*/  @!PT LDS RZ, [RZ] ;  /* 0x00000000fffff984 */ /* 0x000fe20000000800 */
[----:B------:R-:W-:Y:S01]  /*31b0*/  @!PT LDS RZ, [RZ] ;  /* 0x00000000fffff984 */ /* 0x000fe20000000800 */
[----:B------:R-:W-:Y:S01]  /*31c0*/  @!PT LDS RZ, [RZ] ;  /* 0x00000000fffff984 */ /* 0x000fe20000000800 */
[----:B------:R-:W-:Y:S01]  /*31d0*/  @!PT LDS RZ, [RZ] ;  /* 0x00000000fffff984 */ /* 0x000fe20000000800 */
[----:B------:R2:W-:Y:S06]  /*31e0*/  MEMBAR.ALL.CTA ;  /* 0x0000000000007992 */ /* 0x0005ec0000008000 */
[----:B--2---:R-:W2:Y:S01]  /*31f0*/  FENCE.VIEW.ASYNC.S ;  /* 0x00000000000073c6 */ /* 0x004ea20000000000 */
[----:B------:R-:W-:Y:S01]  /*3200*/  SEL R11, R11, RZ, P1 ;  /* 0x000000ff0b0b7207 */ /* 0x000fe20000800000 */
[----:B--2---:R2:W-:Y:S01]  /*3210*/  SYNCS.ARRIVE.TRANS64.RED.A1T0 RZ, [R0+URZ], RZ ;  /* 0x000000ff00ff79a7 */ /* 0x0045e200081004ff */
[----:B-1----:R-:W-:-:S02]  /*3220*/  LOP3.LUT P3, RZ, R6, 0x1, RZ, 0xc0, !PT ;  /* 0x0000000106ff7812 */ /* 0x002fc4000786c0ff */
[----:B------:R-:W-:-:S04]  /*3230*/  SEL R5, RZ, 0x1, P0 ;  /* 0x00000001ff057807 */ /* 0x000fc80000000000 */
[----:B------:R-:W-:Y:S02]  /*3240*/  LOP3.LUT R8, R8, R5, RZ, 0x3c, !PT ;  /* 0x0000000508087212 */ /* 0x000fe400078e3cff */
[----:B--2---:R-:W-:-:S04]  /*3250*/  SEL R0, RZ, 0x1, P1 ;  /* 0x00000001ff007807 */ /* 0x004fc80000800000 */
[----:B------:R-:W-:Y:S01]  /*3260*/  LOP3.LUT R9, R9, R0, RZ, 0x3c, !PT ;  /* 0x0000000009097212 */ /* 0x000fe200078e3cff */
[----:B------:R-:W-:Y:S06]  /*3270*/  @P3 BRA `(.L_x_61) ;  /* 0xfffffffc002c3947 */ /* 0x000fec000383ffff */
[----:B------:R-:W-:Y:S01]  /*3280*/  ULEA UR5, UR6, UR37, 0x3 ;  /* 0x0000002506057291 */ /* 0x000fe2000f8e18ff */
[----:B------:R-:W-:-:S08]  /*3290*/  SHF.L.U32 R3, R12, 0x1f, RZ ;  /* 0x0000001f0c037819 */ /* 0x000fd000000006ff */
[----:B------:R-:W1:Y:S02]  /*32a0*/  SYNCS.PHASECHK.TRANS64 P0, [UR5+0x130], R3 ;  /* 0x00013003ff0075a7 */ /* 0x000e640008001005 */
[----:B-1----:R-:W-:Y:S05]  /*32b0*/  @P0 BRA `(.L_x_62) ;  /* 0x0000000000080947 */ /* 0x002fea0003800000 */
[----:B------:R-:W1:Y:S02]  /*32c0*/  SYNCS.PHASECHK.TRANS64.TRYWAIT P0, [UR5+0x130], R3 ;  /* 0x00013003ff0075a7 */ /* 0x000e640008001105 */
[----:B-1----:R-:W-:Y:S05]  /*32d0*/  @!P0 BRA `(.L_x_63) ;  /* 0x0000006000948947 */ /* 0x002fea0003800000 */
.L_x_62:
[----:B------:R-:W-:-:S04]  /*32e0*/  UIADD3 UR4, UPT, UPT, UR6, 0x1, URZ ;  /* 0x0000000106047890 */ /* 0x000fc8000fffe0ff */
[----:B------:R-:W-:-:S04]  /*32f0*/  UISETP.NE.AND UP0, UPT, UR4, 0x2, UPT ;  /* 0x000000020400788c */ /* 0x000fc8000bf05270 */
[----:B------:R-:W-:Y:S02]  /*3300*/  USEL UR7, URZ, 0x1, UP0 ;  /* 0x00000001ff077887 */ /* 0x000fe40008000000 */
[----:B------:R-:W-:-:S04]  /*3310*/  USEL UR4, UR4, URZ, UP0 ;  /* 0x000000ff04047287 */ /* 0x000fc80008000000 */
[----:B------:R-:W-:Y:S01]  /*3320*/  ULEA UR4, UR4, UR37, 0x3 ;  /* 0x0000002504047291 */ /* 0x000fe2000f8e18ff */
[----:B-1----:R-:W-:-:S04]  /*3330*/  LOP3.LUT R3, R12, UR7, RZ, 0x3c, !PT ;  /* 0x000000070c037c12 */ /* 0x002fc8000f8e3cff */
[----:B------:R-:W-:-:S04]  /*3340*/  SHF.L.U32 R0, R3, 0x1f, RZ ;  /* 0x0000001f03007819 */ /* 0x000fc800000006ff */
[----:B------:R-:W1:Y:S02]  /*3350*/  SYNCS.PHASECHK.TRANS64 P0, [UR4+0x130], R0 ;  /* 0x00013000ff0075a7 */ /* 0x000e640008001004 */
[----:B-1----:R-:W-:Y:S05]  /*3360*/  @P0 EXIT ;  /* 0x000000000000094d */ /* 0x002fea0003800000 */
[----:B------:R-:W-:Y:S02]  /*3370*/  SHF.L.U32 R3, R3, 0x1f, RZ ;  /* 0x0000001f03037819 */ /* 0x000fe400000006ff */
[----:B------:R-:W-:-:S07]  /*3380*/  MOV R0, UR4 ;  /* 0x0000000400007c02 */ /* 0x000fce0008000f00 */
.L_x_64:
[----:B-1----:R1:W2:Y:S02]  /*3390*/  SYNCS.PHASECHK.TRANS64.TRYWAIT P0, [R0+URZ+0x130], R3 ;  /* 0x00013003000075a7 */ /* 0x0022a400080011ff */
[----:B--2---:R-:W-:Y:S05]  /*33a0*/  @!P0 NANOSLEEP.SYNCS 0x989680 ;  /* 0x009896800000895d */ /* 0x004fea0003900000 */
[----:B------:R-:W2:Y:S02]  /*33b0*/  @!P0 SYNCS.PHASECHK.TRANS64 P0, [R0+URZ+0x130], R3 ;  /* 0x00013003000085a7 */ /* 0x000ea400080010ff */
[----:B--2---:R-:W-:Y:S05]  /*33c0*/  @P0 EXIT ;  /* 0x000000000000094d */ /* 0x004fea0003800000 */
[----:B------:R-:W-:Y:S05]  /*33d0*/  BRA `(.L_x_64) ;  /* 0xfffffffc00ec7947 */ /* 0x000fea000383ffff */
.L_x_57:
[----:B------:R-:W-:Y:S05]  /*33e0*/  BRA.U UP4, `(.L_x_65) ;  /* 0x0000001104d07547 */ /* 0x000fea000b800000 */
[----:B------:R-:W-:Y:S01]  /*33f0*/  UMOV UR6, 0x40 ;  /* 0x0000004000067882 */ /* 0x000fe20000000000 */
[----:B------:R-:W-:Y:S01]  /*3400*/  NOP ;  /* 0x0000000000007918 */ /* 0x000fe20000000000 */
[----:B------:R-:W-:Y:S01]  /*3410*/  ULEA UR6, UR37, UR6, 0x18 ;  /* 0x0000000625067291 */ /* 0x000fe2000f8ec0ff */
[----:B------:R-:W-:Y:S02]  /*3420*/  UMOV UR7, 0x400 ;  /* 0x0000040000077882 */ /* 0x000fe40000000000 */
[----:B------:R-:W-:-:S06]  /*3430*/  ULEA UR37, UR37, UR7, 0x18 ;  /* 0x0000000725257291 */ /* 0x000fcc000f8ec0ff */
[----:B------:R-:W1:Y:S02]  /*3440*/  LDS.U8 R2, [UR6+0x1c] ;  /* 0x00001c06ff027984 */ /* 0x000e640008000000 */
[----:B-1----:R-:W-:-:S13]  /*3450*/  ISETP.NE.AND P0, PT, R2, RZ, PT ;  /* 0x000000ff0200720c */ /* 0x002fda0003f05270 */
[----:B------:R-:W-:Y:S05]  /*3460*/  @P0 BRA `(.L_x_66) ;  /* 0x0000000400080947 */ /* 0x000fea0003800000 */
[----:B------:R-:W-:Y:S02]  /*3470*/  UISETP.NE.U32.AND UP0, UPT, UR5, 0x1, UPT ;  /* 0x000000010500788c */ /* 0x000fe4000bf05070 */
[----:B------:R-:W-:-:S07]  /*3480*/  UIADD3 UR8, UPT, UPT, UR6, 0x8, URZ ;  /* 0x0000000806087890 */ /* 0x000fce000fffe0ff */
[----:B------:R-:W-:Y:S05]  /*3490*/  BRA.U !UP0, `(.L_x_67) ;  /* 0x00000001089c7547 */ /* 0x000fea000b800000 */
[----:B------:R-:W-:Y:S01]  /*34a0*/  ELECT P0, URZ, PT ;  /* 0x0000000000ff782f */ /* 0x000fe20003800000 */
[----:B------:R-:W-:-:S12]  /*34b0*/  BSSY B0, `(.L_x_67) ;  /* 0x0000025000007945 */ /* 0x000fd80003800000 */
[----:B------:R-:W-:Y:S05]  /*34c0*/  @!P0 BRA `(.L_x_68) ;  /* 0x00000000008c8947 */ /* 0x000fea0003800000 */
[----:B------:R-:W-:-:S05]  /*34d0*/  UMOV UR7, 0x10 ;  /* 0x0000001000077882 */ /* 0x000fca0000000000 */
[----:B------:R-:W-:Y:S04]  /*34e0*/  DEPBAR.LE SB1, 0x36 ;  /* 0x00009d800000791a */ /* 0x000fe80000000000 */
[----:B------:R-:W1:Y:S02]  /*34f0*/  UTCATOMSWS.2CTA.FIND_AND_SET.ALIGN UP1, UR7, UR7 ;  /* 0x00000007000775e3 */ /* 0x000e640008220800 */
[----:B-1----:R-:W-:Y:S01]  /*3500*/  MOV R11, UR7 ;  /* 0x00000007000b7c02 */ /* 0x002fe20008000f00 */
[----:B------:R-:W-:Y:S06]  /*3510*/  BRA.U UP1, `(.L_x_69) ;  /* 0x0000000101187547 */ /* 0x000fec000b800000 */
.L_x_70:
[----:B------:R-:W-:Y:S05]  /*3520*/  NANOSLEEP 0x64 ;  /* 0x000000640000795d */ /* 0x000fea0003800000 */
[----:B------:R-:W-:-:S05]  /*3530*/  UMOV UR7, 0x10 ;  /* 0x0000001000077882 */ /* 0x000fca0000000000 */
[----:B------:R-:W-:Y:S04]  /*3540*/  DEPBAR.LE SB1, 0x36 ;  /* 0x00009d800000791a */ /* 0x000fe80000000000 */
[----:B------:R-:W1:Y:S02]  /*3550*/  UTCATOMSWS.2CTA.FIND_AND_SET.ALIGN UP1, UR7, UR7 ;  /* 0x00000007000775e3 */ /* 0x000e640008220800 */
[----:B-1----:R-:W-:Y:S01]  /*3560*/  MOV R11, UR7 ;  /* 0x00000007000b7c02 */ /* 0x002fe20008000f00 */
[----:B------:R-:W-:Y:S05]  /*3570*/  BRA.U !UP1, `(.L_x_70) ;  /* 0xfffffffd09e87547 */ /* 0x000fea000b83ffff */
.L_x_69:
[----:B------:R-:W1:Y:S01]  /*3580*/  LDS R5, [UR6+0x10] ;  /* 0x00001006ff057984 */ /* 0x000e620008000800 */
[----:B------:R-:W-:Y:S01]  /*3590*/  IMAD.U32 R3, RZ, RZ, UR37 ;  /* 0x00000025ff037e24 */ /* 0x000fe2000f8e00ff */
[----:B------:R-:W-:-:S03]  /*35a0*/  MOV R2, UR4 ;  /* 0x0000000400027c02 */ /* 0x000fc60008000f00 */
[----:B------:R-:W-:Y:S01]  /*35b0*/  VIADD R3, R3, 0x1d0 ;  /* 0x000001d003037836 */ /* 0x000fe20000000000 */
[----:B-1----:R-:W-:-:S04]  /*35c0*/  SHF.L.U32 R5, R5, 0x1f, RZ ;  /* 0x0000001f05057819 */ /* 0x002fc800000006ff */
[----:B------:R-:W1:Y:S02]  /*35d0*/  SYNCS.PHASECHK.TRANS64.TRYWAIT P0, [UR6+0x8], R5 ;  /* 0x00000805ff0075a7 */ /* 0x000e640008001106 */
[----:B-1----:R-:W-:Y:S05]  /*35e0*/  @P0 BRA `(.L_x_71) ;  /* 0x0000000000080947 */ /* 0x002fea0003800000 */
[----:B------:R-:W1:Y:S02]  /*35f0*/  SYNCS.PHASECHK.TRANS64.TRYWAIT P0, [UR6+0x8], R5 ;  /* 0x00000805ff0075a7 */ /* 0x000e640008001106 */
[----:B-1----:R-:W-:Y:S05]  /*3600*/  @!P0 BRA `(.L_x_72) ;  /* 0x0000005c00e08947 */ /* 0x002fea0003800000 */
.L_x_71:
[----:B-1----:R-:W-:Y:S01]  /*3610*/  HFMA2 R4, -RZ, RZ, 0, 5.9604644775390625e-08 ;  /* 0x00000001ff047431 */ /* 0x002fe200000001ff */
[----:B------:R-:W-:Y:S01]  /*3620*/  UPRMT UR7, UR4, 0x654, UR8 ;  /* 0x0000065404077896 */ /* 0x000fe20008000008 */
[----:B------:R-:W-:Y:S01]  /*3630*/  IMAD.MOV.U32 R6, RZ, RZ, 0xffff ;  /* 0x0000ffffff067424 */ /* 0x000fe200078e00ff */
[----:B------:R-:W-:Y:S01]  /*3640*/  PRMT R2, R2, 0x654, R3 ;  /* 0x0000065402027816 */ /* 0x000fe20000000003 */
[----:B------:R-:W-:Y:S02]  /*3650*/  IMAD.MOV.U32 R5, RZ, RZ, 0x4 ;  /* 0x00000004ff057424 */ /* 0x000fe400078e00ff */
[----:B------:R-:W-:Y:S01]  /*3660*/  IMAD.SHL.U32 R9, R11, 0x20, RZ ;  /* 0x000000200b097824 */ /* 0x000fe200078e00ff */
[----:B------:R-:W-:Y:S02]  /*3670*/  MOV R3, UR7 ;  /* 0x0000000700037c02 */ /* 0x000fe40008000f00 */
[-C--:B------:R-:W-:Y:S01]  /*3680*/  SHF.L.U32 R7, R6, R11.reuse, RZ ;  /* 0x0000000b06077219 */ /* 0x080fe200000006ff */
[----:B------:R1:W-:Y:S01]  /*3690*/  SYNCS.ARRIVE.TRANS64.RED RZ, [UR7], R5 ;  /* 0x00000005ffff79a7 */ /* 0x0003e20008000407 */
[----:B------:R-:W-:Y:S01]  /*36a0*/  SHF.L.U32 R6, R4, R11, RZ ;  /* 0x0000000b04067219 */ /* 0x000fe200000006ff */
[----:B------:R1:W-:Y:S04]  /*36b0*/  STS [UR37+0x1d0], R9 ;  /* 0x0001d009ff007988 */ /* 0x0003e80008000825 */
[----:B------:R1:W-:Y:S04]  /*36c0*/  STAS [R2.64], R11 ;  /* 0x0000000b02007dbd */ /* 0x0003e8000c0008ff */
[----:B------:R1:W-:Y:S04]  /*36d0*/  ATOMS.OR RZ, [UR6+0x14], R7 ;  /* 0x00001407ffff798c */ /* 0x0003e8000b000006 */
[----:B------:R1:W-:Y:S04]  /*36e0*/  ATOMS.OR RZ, [UR6+0x18], R6 ;  /* 0x00001806ffff798c */ /* 0x0003e8000b000006 */
[----:B------:R1:W-:Y:S02]  /*36f0*/  ATOMS.XOR RZ, [UR6+0x10], R4 ;  /* 0x00001004ffff798c */ /* 0x0003e4000b800006 */
.L_x_68:
[----:B------:R-:W-:Y:S05]  /*3700*/  BSYNC B0 ;  /* 0x0000000000007941 */ /* 0x000fea0003800000 */
.L_x_67:
[----:B------:R-:W-:Y:S05]  /*3710*/  BRA.U UP0, `(.L_x_73) ;  /* 0x00000001006c7547 */ /* 0x000fea000b800000 */
[----:B------:R-:W-:-:S03]  /*3720*/  UMOV UR7, 0xffffffff ;  /* 0xffffffff00077882 */ /* 0x000fc60000000000 */
[----:B------:R-:W-:Y:S05]  /*3730*/  BRA.DIV UR7, `(.L_x_74) ;  /* 0x0000005e07ac7947 */ /* 0x000fea000b800000 */
[----:B------:R-:W-:-:S13]  /*3740*/  ELECT P6, URZ, PT ;  /* 0x0000000000ff782f */ /* 0x000fda00038c0000 */
.L_x_194:
[----:B------:R-:W-:Y:S05]  /*3750*/  @!P6 BRA `(.L_x_73) ;  /* 0x00000000005ce947 */ /* 0x000fea0003800000 */
[----:B-1----:R-:W1:Y:S02]  /*3760*/  LDS R3, [UR6+0x10] ;  /* 0x00001006ff037984 */ /* 0x002e640008000800 */
[----:B-1----:R-:W-:-:S04]  /*3770*/  SHF.L.U32 R3, R3, 0x1f, RZ ;  /* 0x0000001f03037819 */ /* 0x002fc800000006ff */
[----:B------:R-:W1:Y:S02]  /*3780*/  SYNCS.PHASECHK.TRANS64.TRYWAIT P0, [UR6+0x8], R3 ;  /* 0x00000803ff0075a7 */ /* 0x000e640008001106 */
[----:B-1----:R-:W-:Y:S05]  /*3790*/  @P0 BRA `(.L_x_75) ;  /* 0x0000000000080947 */ /* 0x002fea0003800000 */
[----:B------:R-:W1:Y:S02]  /*37a0*/  SYNCS.PHASECHK.TRANS64.TRYWAIT P0, [UR6+0x8], R3 ;  /* 0x00000803ff0075a7 */ /* 0x000e640008001106 */
[----:B-1----:R-:W-:Y:S05]  /*37b0*/  @!P0 BRA `(.L_x_76) ;  /* 0x0000005c00ac8947 */ /* 0x002fea0003800000 */
.L_x_75:
[----:B------:R-:W2:Y:S01]  /*37c0*/  LDS R5, [UR37+0x1d0] ;  /* 0x0001d025ff057984 */ /* 0x000ea20008000800 */
[----:B-1----:R-:W-:Y:S02]  /*37d0*/  HFMA2 R2, -RZ, RZ, 0, 5.9604644775390625e-08 ;  /* 0x00000001ff027431 */ /* 0x002fe400000001ff */
[----:B------:R-:W-:Y:S01]  /*37e0*/  IMAD.MOV.U32 R3, RZ, RZ, 0xffff ;  /* 0x0000ffffff037424 */ /* 0x000fe200078e00ff */
[----:B------:R-:W-:Y:S01]  /*37f0*/  UPRMT UR7, UR4, 0x654, UR8 ;  /* 0x0000065404077896 */ /* 0x000fe20008000008 */
[----:B--2---:R-:W-:-:S03]  /*3800*/  IMAD.SHL.U32 R4, R5, 0x20, RZ ;  /* 0x0000002005047824 */ /* 0x004fc600078e00ff */
[-C--:B------:R-:W-:Y:S02]  /*3810*/  SHF.L.U32 R3, R3, R5.reuse, RZ ;  /* 0x0000000503037219 */ /* 0x080fe400000006ff */
[----:B------:R-:W-:Y:S01]  /*3820*/  SHF.L.U32 R5, R2, R5, RZ ;  /* 0x0000000502057219 */ /* 0x000fe200000006ff */
[----:B------:R2:W-:Y:S04]  /*3830*/  STS [UR37+0x1d0], R4 ;  /* 0x0001d004ff007988 */ /* 0x0005e80008000825 */
[----:B------:R2:W-:Y:S04]  /*3840*/  ATOMS.OR RZ, [UR6+0x14], R3 ;  /* 0x00001403ffff798c */ /* 0x0005e8000b000006 */
[----:B------:R2:W-:Y:S01]  /*3850*/  ATOMS.OR RZ, [UR6+0x18], R5 ;  /* 0x00001805ffff798c */ /* 0x0005e2000b000006 */
[----:B------:R-:W-:Y:S03]  /*3860*/  SYNCS.ARRIVE.TRANS64.RED.A1T0 RZ, [UR7], RZ ;  /* 0x000000ffffff79a7 */ /* 0x000fe60008100407 */
[----:B------:R2:W-:Y:S01]  /*3870*/  ATOMS.XOR RZ, [UR6+0x10], R2 ;  /* 0x00001002ffff798c */ /* 0x0005e2000b800006 */
[----:B------:R-:W-:Y:S05]  /*3880*/  BRA `(.L_x_73) ;  /* 0x0000000000107947 */ /* 0x000fea0003800000 */
.L_x_66:
[----:B------:R-:W-:-:S05]  /*3890*/  MOV R2, 0xffffffff ;  /* 0xffffffff00027802 */ /* 0x000fca0000000f00 */
[----:B------:R1:W-:Y:S02]  /*38a0*/  STS [UR37+0x1d0], R2 ;  /* 0x0001d002ff007988 */ /* 0x0003e40008000825 */
[----:B-1----:R-:W-:Y:S02]  /*38b0*/  MOV R2, 0x38d0 ;  /* 0x000038d000027802 */ /* 0x002fe40000000f00 */
[----:B-----5:R-:W-:Y:S05]  /*38c0*/  CALL.REL.NOINC `($__internal_1_$__cuda_sm10x_tcgen05_guardrail_trap_phase_invalid_during_alloc) ;  /* 0x0000006400807944 */ /* 0x020fea0003c00000 */
.L_x_73:
[----:B------:R-:W-:Y:S05]  /*38d0*/  WARPSYNC.ALL ;  /* 0x0000000000007948 */ /* 0x000fea0003800000 */
[----:B------:R-:W3:Y:S01]  /*38e0*/  S2UR UR7, SR_CgaCtaId ;  /* 0x00000000000779c3 */ /* 0x000ee20000008800 */
[----:B------:R-:W-:Y:S01]  /*38f0*/  UMOV UR6, 0x400 ;  /* 0x0000040000067882 */ /* 0x000fe20000000000 */
[----:B------:R-:W-:-:S06]  /*3900*/  NOP ;  /* 0x0000000000007918 */ /* 0x000fcc0000000000 */
[----:B------:R-:W-:Y:S06]  /*3910*/  BAR.ARV 0x6, 0xa0 ;  /* 0x0182800000007b1d */ /* 0x000fec0000002000 */
[----:B------:R-:W4:Y:S01]  /*3920*/  LDCU UR8, c[0x0][0x38c] ;  /* 0x00007180ff0877ac */ /* 0x000f220008000800 */
[----:B------:R-:W-:Y:S01]  /*3930*/  LOP3.LUT R0, R0, 0xffff, RZ, 0xc0, !PT ;  /* 0x0000ffff00007812 */ /* 0x000fe200078ec0ff */
[----:B-1----:R-:W-:Y:S01]  /*3940*/  IMAD.MOV.U32 R9, RZ, RZ, 0x1 ;  /* 0x00000001ff097424 */ /* 0x002fe200078e00ff */
[----:B------:R-:W-:Y:S01]  /*3950*/  LOP3.LUT R8, R8, 0xffff, RZ, 0xc0, !PT ;  /* 0x0000ffff08087812 */ /* 0x000fe200078ec0ff */
[----:B------:R-:W-:Y:S01]  /*3960*/  UMOV UR17, URZ ;  /* 0x000000ff00117c82 */ /* 0x000fe20008000000 */
[----:B------:R-:W-:Y:S01]  /*3970*/  R2UR UR11, R0 ;  /* 0x00000000000b72ca */ /* 0x000fe200000e0000 */
[----:B------:R-:W-:Y:S01]  /*3980*/  UMOV UR16, URZ ;  /* 0x000000ff00107c82 */ /* 0x000fe20008000000 */
[----:B------:R-:W-:Y:S01]  /*3990*/  R2UR UR12, R8 ;  /* 0x00000000080c72ca */ /* 0x000fe200000e0000 */
[----:B------:R-:W-:Y:S01]  /*39a0*/  IMAD.MOV.U32 R8, RZ, RZ, RZ ;  /* 0x000000ffff087224 */ /* 0x000fe200078e00ff */
[----:B------:R-:W-:Y:S01]  /*39b0*/  UMOV UR15, URZ ;  /* 0x000000ff000f7c82 */ /* 0x000fe20008000000 */
[----:B---3--:R-:W-:-:S02]  /*39c0*/  ULEA UR7, UR7, UR6, 0x18 ;  /* 0x0000000607077291 */ /* 0x008fc4000f8ec0ff */
[----:B------:R-:W-:Y:S02]  /*39d0*/  UISETP.NE.AND UP2, UPT, UR5, URZ, UPT ;  /* 0x000000ff0500728c */ /* 0x000fe4000bf45270 */
[----:B------:R-:W-:Y:S02]  /*39e0*/  UIADD3 UR20, UPT, UPT, UR7, 0x4300, URZ ;  /* 0x0000430007147890 */ /* 0x000fe4000fffe0ff */
[----:B------:R-:W-:Y:S02]  /*39f0*/  UIADD3 UR19, UPT, UPT, UR7, 0x1e300, URZ ;  /* 0x0001e30007137890 */ /* 0x000fe4000fffe0ff */
[----:B----4-:R-:W-:Y:S01]  /*3a00*/  UIADD3 UR8, UPT, UPT, UR8, 0x3f, URZ ;  /* 0x0000003f08087890 */ /* 0x010fe2000fffe0ff */
[----:B--2---:R-:W1:Y:S01]  /*3a10*/  LDS R2, [UR7+0x1d0] ;  /* 0x0001d007ff027984 */ /* 0x004e620008000800 */
[----:B------:R-:W-:Y:S02]  /*3a20*/  USHF.R.U32.HI UR20, URZ, 0x4, UR20 ;  /* 0x00000004ff147899 */ /* 0x000fe40008011614 */
[----:B------:R-:W-:-:S02]  /*3a30*/  USHF.R.S32.HI UR6, URZ, 0x1f, UR8 ;  /* 0x0000001fff067899 */ /* 0x000fc40008011408 */
[----:B------:R-:W-:Y:S02]  /*3a40*/  USHF.R.U32.HI UR19, URZ, 0x4, UR19 ;  /* 0x00000004ff137899 */ /* 0x000fe40008011613 */
[----:B------:R-:W-:Y:S01]  /*3a50*/  ULEA.HI UR6, UR6, UR8, URZ, 0x6 ;  /* 0x0000000806067291 */ /* 0x000fe2000f8f30ff */
[----:B------:R-:W-:Y:S01]  /*3a60*/  UMOV UR28, 0x0 ;  /* 0x00000000001c7882 */ /* 0x000fe20000000000 */
[----:B------:R-:W-:Y:S02]  /*3a70*/  UMOV UR29, 0x8218010 ;  /* 0x08218010001d7882 */ /* 0x000fe40000000000 */
[----:B------:R-:W-:Y:S02]  /*3a80*/  USHF.R.S32.HI UR6, URZ, 0x6, UR6 ;  /* 0x00000006ff067899 */ /* 0x000fe40008011406 */
[----:B------:R-:W-:Y:S02]  /*3a90*/  ULOP3.LUT UR20, UR20, 0x3fff, URZ, 0xc0, !UPT ;  /* 0x00003fff14147892 */ /* 0x000fe4000f8ec0ff */
[----:B------:R-:W-:-:S02]  /*3aa0*/  UISETP.LT.AND UP0, UPT, UR6, 0x1, UPT ;  /* 0x000000010600788c */ /* 0x000fc4000bf01270 */
[----:B------:R-:W-:Y:S02]  /*3ab0*/  ULOP3.LUT UR19, UR19, 0x3fff, URZ, 0xc0, !UPT ;  /* 0x00003fff13137892 */ /* 0x000fe4000f8ec0ff */
[----:B------:R-:W-:Y:S01]  /*3ac0*/  USEL UR18, UR6, 0x1, !UP0 ;  /* 0x0000000106127887 */ /* 0x000fe2000c000000 */
[----:B------:R-:W-:Y:S01]  /*3ad0*/  UMOV UR26, 0x0 ;  /* 0x00000000001a7882 */ /* 0x000fe20000000000 */
[----:B------:R-:W-:Y:S01]  /*3ae0*/  UMOV UR27, 0x8218010 ;  /* 0x08218010001b7882 */ /* 0x000fe20000000000 */
[----:B------:R-:W-:Y:S01]  /*3af0*/  UMOV UR24, 0x0 ;  /* 0x0000000000187882 */ /* 0x000fe20000000000 */
[----:B------:R-:W-:Y:S01]  /*3b00*/  UMOV UR25, 0x8218010 ;  /* 0x0821801000197882 */ /* 0x000fe20000000000 */
[----:B------:R-:W-:Y:S01]  /*3b10*/  UMOV UR22, 0x0 ;  /* 0x0000000000167882 */ /* 0x000fe20000000000 */
[----:B------:R-:W-:Y:S01]  /*3b20*/  UMOV UR23, 0x8218010 ;  /* 0x0821801000177882 */ /* 0x000fe20000000000 */
[----:B-1----:R-:W-:Y:S02]  /*3b30*/  R2UR UR21, R2 ;  /* 0x00000000021572ca */ /* 0x002fe400000e0000 */
[----:B------:R-:W-:-:S13]  /*3b40*/  CS2R R2, SRZ ;  /* 0x0000000000027805 */ /* 0x000fda000001ff00 */
.L_x_84:
[C---:B------:R-:W-:Y:S02]  /*3b50*/  LEA R0, R8.reuse, UR7, 0x3 ;  /* 0x0000000708007c11 */ /* 0x040fe4000f8e18ff */
[----:B------:R-:W-:Y:S02]  /*3b60*/  SHF.L.U32 R5, R3, 0x1f, RZ ;  /* 0x0000001f03057819 */ /* 0x000fe400000006ff */
[----:B------:R-:W-:Y:S02]  /*3b70*/  LEA R4, R8, UR7, 0x4 ;  /* 0x0000000708047c11 */ /* 0x000fe4000f8e20ff */
[----:B------:R-:W1:Y:S02]  /*3b80*/  SYNCS.PHASECHK.TRANS64.TRYWAIT P0, [R0+URZ+0x120], R5 ;  /* 0x00012005000075a7 */ /* 0x000e6400080011ff */
[----:B-1-34-:R-:W-:Y:S05]  /*3b90*/  @!P0 BRA `(.L_x_77) ;  /* 0x0000005800cc8947 */ /* 0x01afea0003800000 */
.L_x_195:
[----:B-1----:R-:W1:Y:S01]  /*3ba0*/  LDS.128 R4, [R4+0x1b0] ;  /* 0x0001b00004047984 */ /* 0x002e620000000c00 */
[----:B------:R-:W-:Y:S02]  /*3bb0*/  VIADD R0, R0, 0x130 ;  /* 0x0000013000007836 */ /* 0x000fe40000000000 */
[----:B------:R-:W-:Y:S01]  /*3bc0*/  VIADD R8, R8, 0x1 ;  /* 0x0000000108087836 */ /* 0x000fe20000000000 */
[----:B------:R-:W-:Y:S01]  /*3bd0*/  @!PT LDS RZ, [RZ] ;  /* 0x00000000fffff984 */ /* 0x000fe20000000800 */
[----:B------:R-:W-:Y:S01]  /*3be0*/  @!PT LDS RZ, [RZ] ;  /* 0x00000000fffff984 */ /* 0x000fe20000000800 */
[----:B------:R-:W-:Y:S01]  /*3bf0*/  @!PT LDS RZ, [RZ] ;  /* 0x00000000fffff984 */ /* 0x000fe20000000800 */
[----:B------:R-:W-:Y:S01]  /*3c00*/  @!PT LDS RZ, [RZ] ;  /* 0x00000000fffff984 */ /* 0x000fe20000000800 */
[----:B------:R2:W-:Y:S06]  /*3c10*/  MEMBAR.ALL.CTA ;  /* 0x0000000000007992 */ /* 0x0005ec0000008000 */
[----:B--2---:R-:W2:Y:S01]  /*3c20*/  FENCE.VIEW.ASYNC.S ;  /* 0x00000000000073c6 */ /* 0x004ea20000000000 */
[----:B------:R-:W-:-:S04]  /*3c30*/  PRMT R0, RZ, 0x654, R0 ;  /* 0x00000654ff007816 */ /* 0x000fc80000000000 */
[----:B--2---:R2:W-:Y:S01]  /*3c40*/  SYNCS.ARRIVE.TRANS64.RED.A1T0 RZ, [R0+URZ], RZ ;  /* 0x000000ff00ff79a7 */ /* 0x0045e200081004ff */
[----:B-1----:R-:W-:Y:S01]  /*3c50*/  LOP3.LUT P1, RZ, R6, 0x1, RZ, 0xc0, !PT ;  /* 0x0000000106ff7812 */ /* 0x002fe2000782c0ff */
[----:B--2---:R-:W-:-:S12]  /*3c60*/  BRA.U UP2, `(.L_x_78) ;  /* 0x0000000502087547 */ /* 0x004fd8000b800000 */
[----:B------:R-:W1:Y:S01]  /*3c70*/  LDCU UR8, c[0x0][0x38c] ;  /* 0x00007180ff0877ac */ /* 0x000e620008000800 */
[----:B------:R-:W-:Y:S02]  /*3c80*/  PLOP3.LUT P2, PT, PT, PT, PT, 0x80, 0x8 ;  /* 0x000000000008781c */ /* 0x000fe40003f4f070 */
[----:B------:R-:W-:Y:S01]  /*3c90*/  SHF.L.U32 R5, R9, 0x1f, RZ ;  /* 0x0000001f09057819 */ /* 0x000fe200000006ff */
[----:B------:R-:W-:Y:S02]  /*3ca0*/  ULEA UR9, UR17, UR7, 0x3 ;  /* 0x0000000711097291 */ /* 0x000fe4000f8e18ff */
[----:B------:R-:W-:Y:S02]  /*3cb0*/  ULEA UR10, UR17, UR21, 0x6 ;  /* 0x00000015110a7291 */ /* 0x000fe4000f8e30ff */
[----:B-1----:R-:W-:-:S06]  /*3cc0*/  UISETP.GE.AND UP0, UPT, UR8, 0x1, UPT ;  /* 0x000000010800788c */ /* 0x002fcc000bf06270 */
[----:B------:R-:W-:-:S05]  /*3cd0*/  PLOP3.LUT P0, PT, PT, PT, UP0, 0x80, 0x8 ;  /* 0x000000000008781c */ /* 0x000fca0003f0f008 */
[----:B------:R-:W-:-:S08]  /*3ce0*/  @UP0 ULEA UR8, UR16, UR7, 0x3 ;  /* 0x0000000710080291 */ /* 0x000fd0000f8e18ff */
[----:B------:R-:W-:-:S04]  /*3cf0*/  @P0 SHF.L.U32 R0, R2, 0x1f, RZ ;  /* 0x0000001f02000819 */ /* 0x000fc800000006ff */
[----:B------:R1:W2:Y:S01]  /*3d00*/  @P0 SYNCS.PHASECHK.TRANS64.TRYWAIT P2, [UR8], R0 ;  /* 0x00000000ff0005a7 */ /* 0x0002a20008041108 */
[----:B------:R-:W3:Y:S02]  /*3d10*/  SYNCS.PHASECHK.TRANS64.TRYWAIT P0, [UR9+0x160], R5 ;  /* 0x00016005ff0075a7 */ /* 0x000ee40008001109 */
[----:B-123--:R-:W-:Y:S05]  /*3d20*/  @!P0 BRA `(.L_x_79) ;  /* 0x00000058007c8947 */ /* 0x00efea0003800000 */
.L_x_197:
[----:B------:R-:W-:Y:S01]  /*3d30*/  UMOV UR14, UR15 ;  /* 0x0000000f000e7c82 */ /* 0x000fe20008000000 */
[----:B------:R-:W-:Y:S05]  /*3d40*/  BRA.U !UP0, `(.L_x_80) ;  /* 0x0000000108c07547 */ /* 0x000fea000b800000 */
[----:B------:R-:W-:Y:S02]  /*3d50*/  UIADD3 UR14, UPT, UPT, UR18, UR15, URZ ;  /* 0x0000000f120e7290 */ /* 0x000fe4000fffe0ff */
[----:B------:R-:W-:Y:S01]  /*3d60*/  UPLOP3.LUT UP3, UPT, UPT, UPT, UPT, 0x40, 0x4 ;  /* 0x000000000004789c */ /* 0x000fe20003f6e870 */
[----:B------:R-:W-:Y:S01]  /*3d70*/  UMOV UR13, UR6 ;  /* 0x00000006000d7c82 */ /* 0x000fe20008000000 */
[----:B------:R-:W-:-:S09]  /*3d80*/  UMOV UR46, UR16 ;  /* 0x00000010002e7c82 */ /* 0x000fd20008000000 */
.L_x_83:
[----:B--2---:R-:W-:Y:S01]  /*3d90*/  ULEA UR8, UR46, UR7, 0x3 ;  /* 0x000000072e087291 */ /* 0x004fe2000f8e18ff */
[----:B---3--:R-:W-:Y:S11]  /*3da0*/  @P2 BRA `(.L_x_81) ;  /* 0x00000000000c2947 */ /* 0x008ff60003800000 */
[----:B-1----:R-:W-:Y:S04]  /*3db0*/  SHF.L.U32 R5, R2, 0x1f, RZ ;  /* 0x0000001f02057819 */ /* 0x002fe800000006ff */
[----:B------:R-:W1:Y:S02]  /*3dc0*/  SYNCS.PHASECHK.TRANS64.TRYWAIT P0, [UR8], R5 ;  /* 0x00000005ff0075a7 */ /* 0x000e640008001108 */
[----:B-1----:R-:W-:Y:S05]  /*3dd0*/  @!P0 BRA `(.L_x_82) ;  /* 0x0000005800688947 */ /* 0x002fea0003800000 */
.L_x_81:
[----:B------:R-:W-:Y:S01]  /*3de0*/  UISETP.NE.AND UP0, UPT, UR13, 0x1, UPT ;  /* 0x000000010d00788c */ /* 0x000fe2000bf05270 */
[----:B------:R-:W-:Y:S01]  /*3df0*/  PLOP3.LUT P2, PT, PT, PT, PT, 0x80, 0x8 ;  /* 0x000000000008781c */ /* 0x000fe20003f4f070 */
[----:B------:R-:W-:Y:S02]  /*3e00*/  UIADD3 UR16, UPT, UPT, UR46, 0x1, URZ ;  /* 0x000000012e107890 */ /* 0x000fe4000fffe0ff */
[----:B------:R-:W-:Y:S02]  /*3e10*/  ULEA UR32, UR46, UR20, 0x9 ;  /* 0x000000142e207291 */ /* 0x000fe4000f8e48ff */
[----:B------:R-:W-:Y:S01]  /*3e20*/  UISETP.NE.AND UP1, UPT, UR16, 0xd, UPT ;  /* 0x0000000d1000788c */ /* 0x000fe2000bf25270 */
[----:B------:R-:W-:Y:S01]  /*3e30*/  PLOP3.LUT P0, PT, PT, PT, UP0, 0x80, 0x8 ;  /* 0x000000000008781c */ /* 0x000fe20003f0f008 */
[----:B------:R-:W-:Y:S02]  /*3e40*/  UIADD3 UR44, UPT, UPT, UR32, 0x80, URZ ;  /* 0x00000080202c7890 */ /* 0x000fe4000fffe0ff */
[----:B------:R-:W-:Y:S02]  /*3e50*/  USEL UR31, URZ, 0x1, UP1 ;  /* 0x00000001ff1f7887 */ /* 0x000fe40008800000 */
[----:B------:R-:W-:Y:S02]  /*3e60*/  USEL UR16, UR16, URZ, UP1 ;  /* 0x000000ff10107287 */ /* 0x000fe40008800000 */
[----:B------:R-:W-:Y:S02]  /*3e70*/  UIADD3 UR40, UPT, UPT, UR32, 0x100, URZ ;  /* 0x0000010020287890 */ /* 0x000fe4000fffe0ff */
[----:B------:R-:W-:Y:S01]  /*3e80*/  @UP0 ULEA UR30, UR16, UR7, 0x3 ;  /* 0x00000007101e0291 */ /* 0x000fe2000f8e18ff */
[----:B------:R-:W-:Y:S01]  /*3e90*/  LOP3.LUT R2, R2, UR31, RZ, 0x3c, !PT ;  /* 0x0000001f02027c12 */ /* 0x000fe2000f8e3cff */
[----:B------:R-:W-:Y:S02]  /*3ea0*/  UIADD3 UR36, UPT, UPT, UR32, 0x180, URZ ;  /* 0x0000018020247890 */ /* 0x000fe4000fffe0ff */
[----:B------:R-:W-:Y:S01]  /*3eb0*/  UIADD3 UR8, UPT, UPT, UR8, 0x68, URZ ;  /* 0x0000006808087890 */ /* 0x000fe2000fffe0ff */
[----:B-1----:R-:W-:Y:S01]  /*3ec0*/  @P0 SHF.L.U32 R0, R2, 0x1f, RZ ;  /* 0x0000001f02000819 */ /* 0x002fe200000006ff */
[----:B------:R-:W-:Y:S02]  /*3ed0*/  UIADD3 UR15, UPT, UPT, UR15, 0x1, URZ ;  /* 0x000000010f0f7890 */ /* 0x000fe4000fffe0ff */
[----:B------:R-:W-:Y:S01]  /*3ee0*/  UIADD3 UR13, UPT, UPT, UR13, -0x1, URZ ;  /* 0xffffffff0d0d7890 */ /* 0x000fe2000fffe0ff */
[----:B------:R2:W3:Y:S01]  /*3ef0*/  @P0 SYNCS.PHASECHK.TRANS64.TRYWAIT P2, [UR30], R0 ;  /* 0x00000000ff0005a7 */ /* 0x0004e2000804111e */
[----:B------:R-:W-:Y:S02]  /*3f00*/  ULEA UR30, UR46, UR19, 0x9 ;  /* 0x000000132e1e7291 */ /* 0x000fe4000f8e48ff */
[----:B------:R-:W-:Y:S02]  /*3f10*/  UISETP.NE.AND UP0, UPT, UR15, UR14, UPT ;  /* 0x0000000e0f00728c */ /* 0x000fe4000bf05270 */
[----:B------:R-:W-:Y:S02]  /*3f20*/  UIADD3 UR42, UPT, UPT, UR30, 0x80, URZ ;  /* 0x000000801e2a7890 */ /* 0x000fe4000fffe0ff */
[----:B------:R-:W-:Y:S02]  /*3f30*/  UIADD3 UR38, UPT, UPT, UR30, 0x100, URZ ;  /* 0x000001001e267890 */ /* 0x000fe4000fffe0ff */
[----:B------:R-:W-:Y:S01]  /*3f40*/  UIADD3 UR34, UPT, UPT, UR30, 0x180, URZ ;  /* 0x000001801e227890 */ /* 0x000fe2000fffe0ff */
[----:B------:R-:W-:Y:S01]  /*3f50*/  UMOV UR33, 0x40004040 ;  /* 0x4000404000217882 */ /* 0x000fe20000000000 */
[----:B------:R-:W-:Y:S01]  /*3f60*/  UMOV UR31, 0x40004040 ;  /* 0x40004040001f7882 */ /* 0x000fe20000000000 */
[----:B------:R-:W-:Y:S01]  /*3f70*/  UMOV UR45, 0x40004040 ;  /* 0x40004040002d7882 */ /* 0x000fe20000000000 */
[----:B------:R2:W-:Y:S01]  /*3f80*/  UTCHMMA.2CTA gdesc[UR32], gdesc[UR30], tmem[UR10], tmem[UR28], idesc[UR29], UP3 ;  /* 0x00ff1c1e200075ea */ /* 0x0005e20009a0000a */
[----:B------:R-:W-:Y:S01]  /*3f90*/  UPLOP3.LUT UP3, UPT, UPT, UPT, UPT, 0x80, 0x8 ;  /* 0x000000000008789c */ /* 0x000fe20003f6f070 */
[----:B------:R-:W-:Y:S01]  /*3fa0*/  UMOV UR43, 0x40004040 ;  /* 0x40004040002b7882 */ /* 0x000fe20000000000 */
[----:B------:R-:W-:Y:S01]  /*3fb0*/  UMOV UR41, 0x40004040 ;  /* 0x4000404000297882 */ /* 0x000fe20000000000 */
[----:B------:R2:W-:Y:S01]  /*3fc0*/  UTCHMMA.2CTA gdesc[UR44], gdesc[UR42], tmem[UR10], tmem[UR26], idesc[UR27], UPT ;  /* 0x00ff1a2a2c0075ea */ /* 0x0005e2000ba0000a */
[----:B------:R-:W-:Y:S01]  /*3fd0*/  UMOV UR39, 0x40004040 ;  /* 0x4000404000277882 */ /* 0x000fe20000000000 */
[----:B------:R-:W-:Y:S01]  /*3fe0*/  UMOV UR37, 0x40004040 ;  /* 0x4000404000257882 */ /* 0x000fe20000000000 */
[----:B------:R-:W-:Y:S01]  /*3ff0*/  UMOV UR35, 0x40004040 ;  /* 0x4000404000237882 */ /* 0x000fe20000000000 */
[----:B------:R2:W-:Y:S01]  /*4000*/  UTCHMMA.2CTA gdesc[UR40], gdesc[UR38], tmem[UR10], tmem[UR24], idesc[UR25], UPT ;  /* 0x00ff1826280075ea */ /* 0x0005e2000ba0000a */
[----:B------:R2:W-:Y:S01]  /*4010*/  UTCHMMA.2CTA gdesc[UR36], gdesc[UR34], tmem[UR10], tmem[UR22], idesc[UR23], UPT ;  /* 0x00ff1622240075ea */ /* 0x0005e2000ba0000a */
[----:B------:R2:W-:Y:S01]  /*4020*/  UTCBAR.2CTA.MULTICAST [UR8], URZ, UR12 ;  /* 0x000000ff080073e9 */ /* 0x0005e2000820080c */
[----:B------:R-:W-:Y:S01]  /*4030*/  UMOV UR46, UR16 ;  /* 0x00000010002e7c82 */ /* 0x000fe20008000000 */
[----:B------:R-:W-:Y:S05]  /*4040*/  BRA.U UP0, `(.L_x_83) ;  /* 0xfffffffd00507547 */ /* 0x000fea000b83ffff */
.L_x_80:
[----:B------:R-:W-:Y:S01]  /*4050*/  UIADD3 UR9, UPT, UPT, UR9, 0x140, URZ ;  /* 0x0000014009097890 */ /* 0x000fe2000fffe0ff */
[----:B------:R-:W-:-:S08]  /*4060*/  UMOV UR15, UR14 ;  /* 0x0000000e000f7c82 */ /* 0x000fd00008000000 */
[----:B------:R4:W-:Y:S01]  /*4070*/  UTCBAR.2CTA.MULTICAST [UR9], URZ, UR11 ;  /* 0x000000ff090073e9 */ /* 0x0009e2000820080b */
[----:B------:R-:W-:Y:S02]  /*4080*/  NOP ;  /* 0x0000000000007918 */ /* 0x000fe40000000000 */
.L_x_78:
[----:B------:R-:W-:Y:S01]  /*4090*/  UIADD3 UR17, UPT, UPT, UR17, 0x1, URZ ;  /* 0x0000000111117890 */ /* 0x000fe2000fffe0ff */
[----:B------:R-:W-:-:S03]  /*40a0*/  ISETP.NE.AND P0, PT, R8, 0x2, PT ;  /* 0x000000020800780c */ /* 0x000fc60003f05270 */
[----:B------:R-:W-:Y:S01]  /*40b0*/  UISETP.NE.AND UP0, UPT, UR17, 0x4, UPT ;  /* 0x000000041100788c */ /* 0x000fe2000bf05270 */
[----:B-12---:R-:W-:Y:S02]  /*40c0*/  SEL R0, RZ, 0x1, P0 ;  /* 0x00000001ff007807 */ /* 0x006fe40000000000 */
[----:B------:R-:W-:Y:S01]  /*40d0*/  SEL R8, R8, RZ, P0 ;  /* 0x000000ff08087207 */ /* 0x000fe20000000000 */
[----:B------:R-:W-:Y:S01]  /*40e0*/  USEL UR8, URZ, 0x1, UP0 ;  /* 0x00000001ff087887 */ /* 0x000fe20008000000 */
[----:B------:R-:W-:Y:S01]  /*40f0*/  LOP3.LUT R3, R3, R0, RZ, 0x3c, !PT ;  /* 0x0000000003037212 */ /* 0x000fe200078e3cff */
[----:B------:R-:W-:-:S04]  /*4100*/  USEL UR17, UR17, URZ, UP0 ;  /* 0x000000ff11117287 */ /* 0x000fc80008000000 */
[----:B------:R-:W-:Y:S01]  /*4110*/  LOP3.LUT R9, R9, UR8, RZ, 0x3c, !PT ;  /* 0x0000000809097c12 */ /* 0x000fe2000f8e3cff */
[----:B------:R-:W-:Y:S07]  /*4120*/  @P1 BRA `(.L_x_84) ;  /* 0xfffffff800881947 */ /* 0x000fee000383ffff */
[----:B------:R-:W1:Y:S01]  /*4130*/  S2UR UR6, SR_CgaCtaId ;  /* 0x00000000000679c3 */ /* 0x000e620000008800 */
[----:B------:R-:W-:Y:S01]  /*4140*/  ELECT P0, URZ, PT ;  /* 0x0000000000ff782f */ /* 0x000fe20003800000 */
[----:B------:R-:W-:Y:S01]  /*4150*/  HFMA2 R0, -RZ, RZ, 0, 5.9604644775390625e-08 ;  /* 0x00000001ff007431 */ /* 0x000fe200000001ff */
[----:B------:R-:W-:-:S05]  /*4160*/  UMOV UR8, 0x40 ;  /* 0x0000004000087882 */ /* 0x000fca0000000000 */
[----:B------:R-:W-:Y:S01]  /*4170*/  UVIRTCOUNT.DEALLOC.SMPOOL 0x80 ;  /* 0x000000800000784c */ /* 0x000fe20000000000 */
[----:B------:R-:W-:Y:S02]  /*4180*/  UISETP.NE.AND UP0, UPT, UR5, URZ, UPT ;  /* 0x000000ff0500728c */ /* 0x000fe4000bf05270 */
[----:B-1----:R-:W-:-:S09]  /*4190*/  ULEA UR6, UR6, UR8, 0x18 ;  /* 0x0000000806067291 */ /* 0x002fd2000f8ec0ff */
[----:B------:R1:W-:Y:S01]  /*41a0*/  @P0 STS.U8 [UR6+0x1c], R0 ;  /* 0x00001c00ff000988 */ /* 0x0003e20008000006 */
[----:B------:R-:W-:Y:S05]  /*41b0*/  BRA.U UP0, `(.L_x_85) ;  /* 0x0000000100a07547 */ /* 0x000fea000b800000 */
[----:B------:R-:W-:Y:S01]  /*41c0*/  UIADD3 UR5, UPT, UPT, UR7, 0x160, URZ ;  /* 0x0000016007057890 */ /* 0x000fe2000fffe0ff */
[----:B------:R-:W-:-:S03]  /*41d0*/  SHF.L.U32 R3, R9, 0x1f, RZ ;  /* 0x0000001f09037819 */ /* 0x000fc600000006ff */
[----:B------:R-:W-:-:S09]  /*41e0*/  ULEA UR8, UR17, UR5, 0x3 ;  /* 0x0000000511087291 */ /* 0x000fd2000f8e18ff */
[----:B------:R-:W2:Y:S02]  /*41f0*/  SYNCS.PHASECHK.TRANS64.TRYWAIT P0, [UR8], R3 ;  /* 0x00000003ff0075a7 */ /* 0x000ea40008001108 */
[----:B--2---:R-:W-:Y:S05]  /*4200*/  @!P0 BRA `(.L_x_86) ;  /* 0x0000005400748947 */ /* 0x004fea0003800000 */
.L_x_200:
[----:B----4-:R-:W-:-:S04]  /*4210*/  UIADD3 UR9, UPT, UPT, UR17, 0x1, URZ ;  /* 0x0000000111097890 */ /* 0x010fc8000fffe0ff */
        /* <DEDUP_REMOVED lines=8> */
.L_x_202:
        /* <DEDUP_REMOVED lines=9> */
.L_x_204:
[----:B------:R-:W-:-:S04]  /*4330*/  UIADD3 UR9, UPT, UPT, UR9, 0x1, URZ ;  /* 0x0000000109097890 */ /* 0x000fc8000fffe0ff */
[----:B------:R-:W-:-:S04]  /*4340*/  UISETP.NE.AND UP1, UPT, UR9, 0x4, UPT ;  /* 0x000000040900788c */ /* 0x000fc8000bf25270 */
[----:B------:R-:W-:Y:S02]  /*4350*/  USEL UR8, URZ, 0x1, UP1 ;  /* 0x00000001ff087887 */ /* 0x000fe40008800000 */
[----:B------:R-:W-:-:S04]  /*4360*/  USEL UR9, UR9, URZ, UP1 ;  /* 0x000000ff09097287 */ /* 0x000fc80008800000 */
[----:B------:R-:W-:Y:S01]  /*4370*/  ULEA UR9, UR9, UR5, 0x3 ;  /* 0x0000000509097291 */ /* 0x000fe2000f8e18ff */
[----:B-1----:R-:W-:-:S04]  /*4380*/  LOP3.LUT R3, R2, UR8, RZ, 0x3c, !PT ;  /* 0x0000000802037c12 */ /* 0x002fc8000f8e3cff */
[----:B------:R-:W-:Y:S01]  /*4390*/  SHF.L.U32 R3, R3, 0x1f, RZ ;  /* 0x0000001f03037819 */ /* 0x000fe200000006ff */
[----:B------:R-:W-:-:S04]  /*43a0*/  IMAD.U32 R0, RZ, RZ, UR9 ;  /* 0x00000009ff007e24 */ /* 0x000fc8000f8e00ff */
[----:B------:R1:W2:Y:S03]  /*43b0*/  SYNCS.PHASECHK.TRANS64.TRYWAIT P0, [R0+URZ], R3 ;  /* 0x00000003000075a7 */ /* 0x0002a600080011ff */
[----:B--2---:R-:W-:Y:S05]  /*43c0*/  @!P0 NANOSLEEP.SYNCS 0x989680 ;  /* 0x009896800000895d */ /* 0x004fea0003900000 */
[----:B------:R-:W2:Y:S02]  /*43d0*/  @!P0 SYNCS.PHASECHK.TRANS64 P0, [R0+URZ], R3 ;  /* 0x00000003000085a7 */ /* 0x000ea400080010ff */
[----:B--2---:R-:W-:Y:S05]  /*43e0*/  @P0 BRA `(.L_x_89) ;  /* 0x0000000000200947 */ /* 0x004fea0003800000 */
.L_x_90:
[----:B--2---:R2:W4:Y:S02]  /*43f0*/  SYNCS.PHASECHK.TRANS64.TRYWAIT P0, [R0+URZ], R3 ;  /* 0x00000003000075a7 */ /* 0x00452400080011ff */
[----:B----4-:R-:W-:Y:S05]  /*4400*/  @!P0 NANOSLEEP.SYNCS 0x989680 ;  /* 0x009896800000895d */ /* 0x010fea0003900000 */
[----:B------:R-:W4:Y:S02]  /*4410*/  @!P0 SYNCS.PHASECHK.TRANS64 P0, [R0+URZ], R3 ;  /* 0x00000003000085a7 */ /* 0x000f2400080010ff */
[----:B----4-:R-:W-:Y:S05]  /*4420*/  @!P0 BRA `(.L_x_90) ;  /* 0xfffffffc00f08947 */ /* 0x010fea000383ffff */
[----:B------:R-:W-:Y:S05]  /*4430*/  BRA `(.L_x_89) ;  /* 0x00000000000c7947 */ /* 0x000fea0003800000 */
.L_x_85:
[----:B------:R-:W-:-:S04]  /*4440*/  UIADD3 UR5, UPT, UPT, UR7, 0x1a0, URZ ;  /* 0x000001a007057890 */ /* 0x000fc8000fffe0ff */
[----:B------:R-:W-:-:S09]  /*4450*/  UPRMT UR5, UR4, 0x654, UR5 ;  /* 0x0000065404057896 */ /* 0x000fd20008000005 */
[----:B------:R-:W-:Y:S03]  /*4460*/  SYNCS.ARRIVE.TRANS64.RED.A1T0 RZ, [UR5], RZ ;  /* 0x000000ffffff79a7 */ /* 0x000fe60008100405 */
.L_x_89:
[----:B-12---:R-:W-:Y:S01]  /*4470*/  SHF.L.U32 R3, RZ, 0x1f, RZ ;  /* 0x0000001fff037819 */ /* 0x006fe200000006ff */
[----:B------:R-:W-:Y:S01]  /*4480*/  UIADD3 UR5, UPT, UPT, UR7, 0x1a0, URZ ;  /* 0x000001a007057890 */ /* 0x000fe2000fffe0ff */
[----:B------:R-:W-:Y:S02]  /*4490*/  PLOP3.LUT P0, PT, PT, PT, UP0, 0x80, 0x8 ;  /* 0x000000000008781c */ /* 0x000fe40003f0f008 */
[----:B------:R-:W1:Y:S02]  /*44a0*/  SYNCS.PHASECHK.TRANS64.TRYWAIT P1, [UR7+0x1a0], R3 ;  /* 0x0001a003ff0075a7 */ /* 0x000e640008021107 */
[----:B-1----:R-:W-:Y:S09]  /*44b0*/  @!P1 BRA `(.L_x_91) ;  /* 0x0000005400109947 */ /* 0x002ff20003800000 */
.L_x_206:
[----:B------:R-:W-:Y:S01]  /*44c0*/  @!UP0 UPRMT UR5, UR4, 0x654, UR5 ;  /* 0x0000065404058896 */ /* 0x000fe20008000005 */
[----:B------:R-:W-:Y:S02]  /*44d0*/  UMOV UR8, 0xffff ;  /* 0x0000ffff00087882 */ /* 0x000fe40000000000 */
[----:B------:R-:W-:-:S06]  /*44e0*/  UMOV UR4, 0x1 ;  /* 0x0000000100047882 */ /* 0x000fcc0000000000 */
[----:B------:R-:W-:Y:S01]  /*44f0*/  @!P0 SYNCS.ARRIVE.TRANS64.RED.A1T0 RZ, [UR5], RZ ;  /* 0x000000ffffff89a7 */ /* 0x000fe20008100405 */
[----:B------:R-:W-:Y:S01]  /*4500*/  NOP ;  /* 0x0000000000007918 */ /* 0x000fe20000000000 */
[----:B-1----:R-:W1:Y:S01]  /*4510*/  LDS R0, [UR6+0x14] ;  /* 0x00001406ff007984 */ /* 0x002e620008000800 */
[----:B------:R-:W-:-:S04]  /*4520*/  ULOP3.LUT UR5, UR21, 0xffff, URZ, 0xc0, !UPT ;  /* 0x0000ffff15057892 */ /* 0x000fc8000f8ec0ff */
[----:B------:R-:W-:-:S04]  /*4530*/  USHF.R.U32.HI UR5, URZ, 0x5, UR5 ;  /* 0x00000005ff057899 */ /* 0x000fc80008011605 */
[----:B------:R-:W-:Y:S02]  /*4540*/  USHF.L.U32 UR8, UR8, UR5, URZ ;  /* 0x0000000508087299 */ /* 0x000fe400080006ff */
[----:B------:R-:W-:-:S04]  /*4550*/  USHF.L.U32 UR4, UR4, UR5, URZ ;  /* 0x0000000504047299 */ /* 0x000fc800080006ff */
[----:B-1----:R-:W-:-:S04]  /*4560*/  LOP3.LUT R0, R0, UR8, RZ, 0xc0, !PT ;  /* 0x0000000800007c12 */ /* 0x002fc8000f8ec0ff */
[----:B------:R-:W-:-:S13]  /*4570*/  ISETP.NE.AND P0, PT, R0, UR8, PT ;  /* 0x0000000800007c0c */ /* 0x000fda000bf05270 */
[----:B------:R-:W-:Y:S05]  /*4580*/  @P0 BRA `(.L_x_92) ;  /* 0x0000000000580947 */ /* 0x000fea0003800000 */
[----:B------:R-:W1:Y:S02]  /*4590*/  LDS R0, [UR6+0x18] ;  /* 0x00001806ff007984 */ /* 0x000e640008000800 */
[----:B-1----:R-:W-:-:S04]  /*45a0*/  LOP3.LUT R0, R0, UR4, RZ, 0xc0, !PT ;  /* 0x0000000400007c12 */ /* 0x002fc8000f8ec0ff */
[----:B------:R-:W-:-:S13]  /*45b0*/  ISETP.NE.AND P0, PT, R0, UR4, PT ;  /* 0x0000000400007c0c */ /* 0x000fda000bf05270 */
[----:B------:R-:W-:Y:S05]  /*45c0*/  @P0 BRA `(.L_x_93) ;  /* 0x00000000003c0947 */ /* 0x000fea0003800000 */
[----:B------:R-:W1:Y:S01]  /*45d0*/  S2R R2, SR_LANEID ;  /* 0x0000000000027919 */ /* 0x000e620000000000 */
[----:B------:R-:W-:Y:S01]  /*45e0*/  ULOP3.LUT UR8, URZ, UR8, URZ, 0x33, !UPT ;  /* 0x00000008ff087292 */ /* 0x000fe2000f8e33ff */
[----:B------:R-:W-:Y:S01]  /*45f0*/  LOP3.LUT R4, RZ, UR4, RZ, 0x33, !PT ;  /* 0x00000004ff047c12 */ /* 0x000fe2000f8e33ff */
[----:B------:R-:W-:Y:S02]  /*4600*/  VOTEU.ANY UR7, UPT, PT ;  /* 0x0000000000077886 */ /* 0x000fe400038e0100 */
[----:B------:R-:W-:Y:S01]  /*4610*/  UFLO.U32 UR7, UR7 ;  /* 0x00000007000772bd */ /* 0x000fe200080e0000 */
[----:B------:R-:W2:Y:S01]  /*4620*/  REDUX UR4, R4 ;  /* 0x00000000040473c4 */ /* 0x000ea20000000000 */
[----:B------:R-:W-:-:S06]  /*4630*/  IMAD.U32 R0, RZ, RZ, UR8 ;  /* 0x00000008ff007e24 */ /* 0x000fcc000f8e00ff */
[----:B------:R1:W-:Y:S01]  /*4640*/  UTCATOMSWS.AND URZ, UR8 ;  /* 0x0000000800ff79e3 */ /* 0x0003e20008000000 */
[----:B------:R-:W3:Y:S01]  /*4650*/  REDUX UR5, R0 ;  /* 0x00000000000573c4 */ /* 0x000ee20000000000 */
[----:B-1----:R-:W-:Y:S01]  /*4660*/  ISETP.EQ.U32.AND P0, PT, R2, UR7, PT ;  /* 0x0000000702007c0c */ /* 0x002fe2000bf02070 */
[----:B--2---:R-:W-:Y:S01]  /*4670*/  IMAD.U32 R2, RZ, RZ, UR4 ;  /* 0x00000004ff027e24 */ /* 0x004fe2000f8e00ff */
[----:B---3--:R-:W-:-:S11]  /*4680*/  MOV R3, UR5 ;  /* 0x0000000500037c02 */ /* 0x008fd60008000f00 */
[----:B------:R1:W-:Y:S04]  /*4690*/  @P0 ATOMS.AND RZ, [UR6+0x14], R3 ;  /* 0x00001403ffff098c */ /* 0x0003e8000a800006 */
[----:B------:R1:W-:Y:S01]  /*46a0*/  @P0 ATOMS.AND RZ, [UR6+0x18], R2 ;  /* 0x00001802ffff098c */ /* 0x0003e2000a800006 */
[----:B------:R-:W-:Y:S05]  /*46b0*/  BRA `(.L_x_94) ;  /* 0x0000000000147947 */ /* 0x000fea0003800000 */
.L_x_93:
[----:B------:R-:W-:Y:S02]  /*46c0*/  MOV R2, 0x46e0 ;  /* 0x000046e000027802 */ /* 0x000fe40000000f00 */
[----:B---345:R-:W-:Y:S05]  /*46d0*/  CALL.REL.NOINC `($__internal_0_$__cuda_sm10x_tcgen05_guardrail_trap_col_being_dealloced_not_returned_by_alloc) ;  /* 0x0000005400f07944 */ /* 0x038fea0003c00000 */
[----:B------:R-:W-:Y:S05]  /*46e0*/  BRA `(.L_x_94) ;  /* 0x0000000000087947 */ /* 0x000fea0003800000 */
.L_x_92:
[----:B------:R-:W-:Y:S02]  /*46f0*/  MOV R2, 0x4710 ;  /* 0x0000471000027802 */ /* 0x000fe40000000f00 */
[----:B---345:R-:W-:Y:S05]  /*4700*/  CALL.REL.NOINC `($__internal_2_$__cuda_sm10x_tcgen05_guardrail_trap_unallocated_columns_being_dealloced) ;  /* 0x0000005400fc7944 */ /* 0x038fea0003c00000 */
.L_x_94:
[----:B------:R-:W-:Y:S01]  /*4710*/  NOP ;  /* 0x0000000000007918 */ /* 0x000fe20000000000 */
[----:B----4-:R-:W-:Y:S05]  /*4720*/  EXIT ;  /* 0x000000000000794d */ /* 0x010fea0003800000 */
.L_x_65:
[----:B------:R-:W-:-:S09]  /*4730*/  UISETP.NE.OR UP5, UPT, UR10, 0x3, !UP5 ;  /* 0x000000030a00788c */ /* 0x000fd2000efa5670 */
[----:B------:R-:W-:Y:S05]  /*4740*/  BRA.U UP5, `(.L_x_95) ;  /* 0x0000001105787547 */ /* 0x000fea000b800000 */
[----:B------:R-:W1:Y:S01]  /*4750*/  LDC R0, c[0x0][0xb30] ;  /* 0x0002cc00ff007b82 */ /* 0x000e620000000800 */
[----:B------:R-:W2:Y:S01]  /*4760*/  LDCU.64 UR8, c[0x0][0x888] ;  /* 0x00011100ff0877ac */ /* 0x000ea20008000a00 */
[----:B------:R-:W-:Y:S02]  /*4770*/  HFMA2 R25, -RZ, RZ, 0, 0 ;  /* 0x00000000ff197431 */ /* 0x000fe400000001ff */
[----:B-----5:R-:W-:Y:S01]  /*4780*/  IMAD.MOV.U32 R32, RZ, RZ, 0x1 ;  /* 0x00000001ff207424 */ /* 0x020fe200078e00ff */
[----:B------:R-:W-:Y:S01]  /*4790*/  MOV R23, 0x1000 ;  /* 0x0000100000177802 */ /* 0x000fe20000000f00 */
[----:B------:R-:W3:Y:S01]  /*47a0*/  LDCU.64 UR4, c[0x0][0x890] ;  /* 0x00011200ff0477ac */ /* 0x000ee20008000a00 */
[----:B------:R-:W-:Y:S01]  /*47b0*/  IMAD.MOV.U32 R27, RZ, RZ, RZ ;  /* 0x000000ffff1b7224 */ /* 0x000fe200078e00ff */
[----:B------:R-:W4:Y:S01]  /*47c0*/  LDC R19, c[0x0][0x370] ;  /* 0x0000dc00ff137b82 */ /* 0x000f220000000800 */
[----:B------:R-:W-:Y:S01]  /*47d0*/  UMOV UR7, 0x400 ;  /* 0x0000040000077882 */ /* 0x000fe20000000000 */
[----:B------:R-:W-:-:S02]  /*47e0*/  UPLOP3.LUT UP1, UPT, UPT, UPT, UPT, 0x40, 0x4 ;  /* 0x000000000004789c */ /* 0x000fc40003f2e870 */
[----:B------:R-:W-:-:S04]  /*47f0*/  ULEA UR7, UR37, UR7, 0x18 ;  /* 0x0000000725077291 */ /* 0x000fc8000f8ec0ff */
[----:B------:R-:W4:Y:S01]  /*4800*/  LDC R2, c[0x0][0xb0c] ;  /* 0x0002c300ff027b82 */ /* 0x000f220000000800 */
[----:B------:R-:W-:Y:S02]  /*4810*/  UIADD3 UR13, UPT, UPT, UR7, 0xe8, URZ ;  /* 0x000000e8070d7890 */ /* 0x000fe4000fffe0ff */
[----:B--2---:R-:W-:Y:S02]  /*4820*/  UISETP.NE.U32.AND UP3, UPT, UR8, URZ, UPT ;  /* 0x000000ff0800728c */ /* 0x004fe4000bf65070 */
[----:B------:R-:W-:Y:S02]  /*4830*/  UIADD3 UR41, UPT, UPT, UR7, 0xd0, URZ ;  /* 0x000000d007297890 */ /* 0x000fe4000fffe0ff */
[----:B---3--:R-:W-:Y:S01]  /*4840*/  UISETP.NE.U32.AND UP4, UPT, UR4, URZ, UPT ;  /* 0x000000ff0400728c */ /* 0x008fe2000bf85070 */
[----:B------:R-:W2:Y:S01]  /*4850*/  LDC R18, c[0x0][0xb20] ;  /* 0x0002c800ff127b82 */ /* 0x000ea20000000800 */
[----:B-1----:R-:W-:Y:S01]  /*4860*/  ISETP.NE.AND P1, PT, R0, 0x1, PT ;  /* 0x000000010000780c */ /* 0x002fe20003f25270 */
[----:B------:R-:W-:-:S02]  /*4870*/  UISETP.NE.AND.EX UP3, UPT, UR9, URZ, UPT, UP3 ;  /* 0x000000ff0900728c */ /* 0x000fc4000bf65330 */
[----:B------:R-:W-:Y:S02]  /*4880*/  UIADD3 UR33, UPT, UPT, UR7, 0xd8, URZ ;  /* 0x000000d807217890 */ /* 0x000fe4000fffe0ff */
[----:B------:R-:W-:Y:S02]  /*4890*/  UIADD3 UR25, UPT, UPT, UR7, 0xe0, URZ ;  /* 0x000000e007197890 */ /* 0x000fe4000fffe0ff */
[----:B------:R-:W1:Y:S01]  /*48a0*/  LDC.64 R36, c[0x0][0x348] ;  /* 0x0000d200ff247b82 */ /* 0x000e620000000a00 */
[----:B------:R-:W-:Y:S02]  /*48b0*/  UPRMT UR13, UR37, 0x654, UR13 ;  /* 0x00000654250d7896 */ /* 0x000fe4000800000d */
[----:B------:R-:W-:-:S05]  /*48c0*/  UISETP.NE.AND.EX UP4, UPT, UR5, URZ, UPT, UP4 ;  /* 0x000000ff0500728c */ /* 0x000fca000bf85340 */
[----:B------:R-:W3:Y:S08]  /*48d0*/  LDC.64 R16, c[0x0][0xb10] ;  /* 0x0002c400ff107b82 */ /* 0x000ef00000000a00 */
[----:B------:R-:W1:Y:S08]  /*48e0*/  LDC.64 R6, c[0x0][0xb18] ;  /* 0x0002c600ff067b82 */ /* 0x000e700000000a00 */
[----:B------:R-:W1:Y:S08]  /*48f0*/  LDC.64 R4, c[0x0][0xb28] ;  /* 0x0002ca00ff047b82 */ /* 0x000e700000000a00 */
[----:B--2-4-:R-:W1:Y:S02]  /*4900*/  LDC R22, c[0x0][0x374] ;  /* 0x0000dd00ff167b82 */ /* 0x014e640000000800 */
.L_x_106:
[----:B------:R-:W-:Y:S02]  /*4910*/  LEA R0, R27, UR7, 0x3 ;  /* 0x000000071b007c11 */ /* 0x000fe4000f8e18ff */
[----:B------:R-:W-:Y:S02]  /*4920*/  SHF.L.U32 R3, R25, 0x1f, RZ ;  /* 0x0000001f19037819 */ /* 0x000fe400000006ff */
[----:B------:R-:W-:Y:S02]  /*4930*/  LEA R28, R27, UR7, 0x4 ;  /* 0x000000071b1c7c11 */ /* 0x000fe4000f8e20ff */
[----:B--2---:R-:W2:Y:S02]  /*4940*/  SYNCS.PHASECHK.TRANS64.TRYWAIT P0, [R0+URZ+0x120], R3 ;  /* 0x00012003000075a7 */ /* 0x004ea400080011ff */
[----:B--2---:R-:W-:Y:S05]  /*4950*/  @!P0 BRA `(.L_x_96) ;  /* 0x0000005000008947 */ /* 0x004fea0003800000 */
.L_x_207:
[----:B------:R-:W-:Y:S01]  /*4960*/  ISETP.GE.AND P0, PT, R26, 0x1, PT ;  /* 0x000000011a00780c */ /* 0x000fe20003f06270 */
[----:B------:R-:W4:Y:S01]  /*4970*/  LDS.128 R28, [R28+0x1b0] ;  /* 0x0001b0001c1c7984 */ /* 0x000f220000000c00 */
[----:B--2---:R-:W-:Y:S01]  /*4980*/  VIADD R0, R0, 0x130 ;  /* 0x0000013000007836 */ /* 0x004fe20000000000 */
[----:B------:R-:W-:Y:S01]  /*4990*/  @!PT LDS RZ, [RZ] ;  /* 0x00000000fffff984 */ /* 0x000fe20000000800 */
[----:B------:R-:W-:Y:S01]  /*49a0*/  @!PT LDS RZ, [RZ] ;  /* 0x00000000fffff984 */ /* 0x000fe20000000800 */
[----:B------:R-:W-:Y:S01]  /*49b0*/  @!PT LDS RZ, [RZ] ;  /* 0x00000000fffff984 */ /* 0x000fe20000000800 */
[----:B------:R-:W-:Y:S01]  /*49c0*/  @!PT LDS RZ, [RZ] ;  /* 0x00000000fffff984 */ /* 0x000fe20000000800 */
[----:B------:R2:W-:Y:S06]  /*49d0*/  MEMBAR.ALL.CTA ;  /* 0x0000000000007992 */ /* 0x0005ec0000008000 */
[----:B--2---:R-:W2:Y:S01]  /*49e0*/  FENCE.VIEW.ASYNC.S ;  /* 0x00000000000073c6 */ /* 0x004ea20000000000 */
[----:B------:R-:W-:Y:S04]  /*49f0*/  PRMT R0, RZ, 0x654, R0 ;  /* 0x00000654ff007816 */ /* 0x000fe80000000000 */
[----:B--2---:R2:W-:Y:S01]  /*4a00*/  SYNCS.ARRIVE.TRANS64.RED.A1T0 RZ, [R0+URZ], RZ ;  /* 0x000000ff00ff79a7 */ /* 0x0045e200081004ff */
[----:B----4-:R-:W-:Y:S11]  /*4a10*/  LOP3.LUT P3, RZ, R30, 0x1, RZ, 0xc0, !PT ;  /* 0x000000011eff7812 */ /* 0x010ff6000786c0ff */
[----:B------:R-:W-:Y:S02]  /*4a20*/  @!UPT UIADD3 URZ, UPT, UPT, URZ, URZ, URZ ;  /* 0x000000fffffff290 */ /* 0x000fe4000fffe0ff */
[----:B------:R-:W-:Y:S02]  /*4a30*/  @P3 MOV R13, R28 ;  /* 0x0000001c000d3202 */ /* 0x000fe40000000f00 */
[----:B------:R-:W-:Y:S01]  /*4a40*/  @P3 LOP3.LUT R8, R29, 0xffff, RZ, 0xc0, !PT ;  /* 0x0000ffff1d083812 */ /* 0x000fe200078ec0ff */
[----:B--2---:R-:W-:Y:S06]  /*4a50*/  @!P0 BRA `(.L_x_97) ;  /* 0x0000000000a48947 */ /* 0x004fec0003800000 */
[----:B-1----:R-:W-:Y:S01]  /*4a60*/  IMAD.HI.U32 R33, R22, R7, RZ ;  /* 0x0000000716217227 */ /* 0x002fe200078e00ff */
[----:B------:R-:W-:Y:S02]  /*4a70*/  ISETP.NE.AND P0, PT, R6, 0x1, PT ;  /* 0x000000010600780c */ /* 0x000fe40003f05270 */
[----:B------:R-:W-:Y:S01]  /*4a80*/  ISETP.NE.AND P2, PT, R26, 0x1, PT ;  /* 0x000000011a00780c */ /* 0x000fe20003f45270 */
[----:B---3--:R-:W-:Y:S01]  /*4a90*/  IMAD.HI.U32 R34, R19, R16, RZ ;  /* 0x0000001013227227 */ /* 0x008fe200078e00ff */
[----:B------:R-:W-:Y:S02]  /*4aa0*/  SHF.R.U32.HI R33, RZ, R18, R33 ;  /* 0x00000012ff217219 */ /* 0x000fe40000011621 */
[----:B------:R-:W-:Y:S01]  /*4ab0*/  ISETP.NE.AND P4, PT, R2, 0x1, PT ;  /* 0x000000010200780c */ /* 0x000fe20003f85270 */
[----:B------:R-:W-:Y:S01]  /*4ac0*/  IMAD.HI.U32 R38, R13, R16, RZ ;  /* 0x000000100d267227 */ /* 0x000fe200078e00ff */
[----:B------:R-:W-:Y:S02]  /*4ad0*/  SHF.R.U32.HI R34, RZ, R17, R34 ;  /* 0x00000011ff227219 */ /* 0x000fe40000011622 */
[----:B------:R-:W-:Y:S01]  /*4ae0*/  SEL R3, R22, R33, !P0 ;  /* 0x0000002116037207 */ /* 0x000fe20004000000 */
[C---:B------:R-:W-:Y:S01]  /*4af0*/  IMAD.HI.U32 R33, R8.reuse, R7, RZ ;  /* 0x0000000708217227 */ /* 0x040fe200078e00ff */
[----:B------:R-:W-:Y:S02]  /*4b00*/  SEL R11, R19, R34, !P4 ;  /* 0x00000022130b7207 */ /* 0x000fe40006000000 */
[----:B------:R-:W-:Y:S01]  /*4b10*/  SHF.R.U32.HI R38, RZ, R17, R38 ;  /* 0x00000011ff267219 */ /* 0x000fe20000011626 */
[----:B------:R-:W-:Y:S01]  /*4b20*/  IMAD.HI.U32 R40, R3, R4, RZ ;  /* 0x0000000403287227 */ /* 0x000fe200078e00ff */
[----:B------:R-:W-:Y:S03]  /*4b30*/  SHF.R.U32.HI R33, RZ, R18, R33 ;  /* 0x00000012ff217219 */ /* 0x000fe60000011621 */
[----:B------:R-:W-:Y:S01]  /*4b40*/  IMAD.HI.U32 R34, R11, R4, RZ ;  /* 0x000000040b227227 */ /* 0x000fe200078e00ff */
[----:B------:R-:W-:Y:S02]  /*4b50*/  @P2 SHF.R.U32.HI R3, RZ, R5, R40 ;  /* 0x00000005ff032219 */ /* 0x000fe40000011628 */
[----:B------:R-:W-:Y:S02]  /*4b60*/  SEL R9, R8, R33, !P0 ;  /* 0x0000002108097207 */ /* 0x000fe40004000000 */
[----:B------:R-:W-:Y:S01]  /*4b70*/  @P2 SHF.R.U32.HI R11, RZ, R5, R34 ;  /* 0x00000005ff0b2219 */ /* 0x000fe20000011622 */
[C---:B------:R-:W-:Y:S01]  /*4b80*/  IMAD R10, R26.reuse, R3, RZ ;  /* 0x000000031a0a7224 */ /* 0x040fe200078e02ff */
[----:B------:R-:W-:Y:S01]  /*4b90*/  SEL R3, R13, R38, !P4 ;  /* 0x000000260d037207 */ /* 0x000fe20006000000 */
[C---:B------:R-:W-:Y:S03]  /*4ba0*/  IMAD.HI.U32 R14, R9.reuse, R4, RZ ;  /* 0x00000004090e7227 */ /* 0x040fe600078e00ff */
[----:B------:R-:W-:Y:S01]  /*4bb0*/  ISETP.GE.AND P0, PT, R9, R10, PT ;  /* 0x0000000a0900720c */ /* 0x000fe20003f06270 */
[C---:B------:R-:W-:Y:S01]  /*4bc0*/  IMAD R12, R26.reuse, R11, RZ ;  /* 0x0000000b1a0c7224 */ /* 0x040fe200078e02ff */
[-C--:B------:R-:W-:Y:S04]  /*4bd0*/  SHF.R.U32.HI R14, RZ, R5.reuse, R14 ;  /* 0x00000005ff0e7219 */ /* 0x080fe8000001160e */
[----:B------:R-:W-:Y:S02]  /*4be0*/  ISETP.GE.OR P0, PT, R3, R12, P0 ;  /* 0x0000000c0300720c */ /* 0x000fe40000706670 */
[----:B------:R-:W-:Y:S05]  /*4bf0*/  SEL R15, R9, R14, !P2 ;  /* 0x0000000e090f7207 */ /* 0x000fea0005000000 */
[----:B------:R-:W-:Y:S04]  /*4c00*/  IMAD.MOV R14, RZ, RZ, -R15 ;  /* 0x000000ffff0e7224 */ /* 0x000fe800078e0a0f */
[----:B------:R-:W-:Y:S02]  /*4c10*/  IMAD R14, R26, R14, R9 ;  /* 0x0000000e1a0e7224 */ /* 0x000fe400078e0209 */
[C---:B------:R-:W-:Y:S05]  /*4c20*/  @!P0 IMAD.HI.U32 R10, R3.reuse, R4, RZ ;  /* 0x00000004030a8227 */ /* 0x040fea00078e00ff */
[----:B------:R-:W-:Y:S04]  /*4c30*/  @!P0 SHF.R.U32.HI R10, RZ, R5, R10 ;  /* 0x00000005ff0a8219 */ /* 0x000fe8000001160a */
[----:B------:R-:W-:Y:S01]  /*4c40*/  @!P0 SEL R0, R3, R10, !P2 ;  /* 0x0000000a03008207 */ /* 0x000fe20005000000 */
[----:B------:R-:W-:Y:S03]  /*4c50*/  IMAD.MOV R10, RZ, RZ, -R3 ;  /* 0x000000ffff0a7224 */ /* 0x000fe600078e0a03 */
[----:B------:R-:W-:Y:S01]  /*4c60*/  @!P0 IADD3 R15, PT, PT, R15, -R0, RZ ;  /* 0x800000000f0f8210 */ /* 0x000fe20007ffe0ff */
[----:B------:R-:W-:Y:S01]  /*4c70*/  @!P0 IMAD R0, R11, R14, R0 ;  /* 0x0000000e0b008224 */ /* 0x000fe200078e0200 */
[----:B------:R-:W-:Y:S01]  /*4c80*/  IADD3 R11, PT, PT, -R9, RZ, RZ ;  /* 0x000000ff090b7210 */ /* 0x000fe20007ffe1ff */
[----:B------:R-:W-:Y:S02]  /*4c90*/  IMAD R13, R2, R10, R13 ;  /* 0x0000000a020d7224 */ /* 0x000fe400078e020d */
[----:B------:R-:W-:Y:S02]  /*4ca0*/  @!P0 IMAD R9, R15, R26, R3 ;  /* 0x0000001a0f098224 */ /* 0x000fe400078e0203 */
[----:B------:R-:W-:Y:S02]  /*4cb0*/  @!P0 IMAD.MOV.U32 R3, RZ, RZ, R0 ;  /* 0x000000ffff038224 */ /* 0x000fe400078e0000 */
[----:B------:R-:W-:Y:S02]  /*4cc0*/  IMAD R8, R6, R11, R8 ;  /* 0x0000000b06087224 */ /* 0x000fe400078e0208 */
[----:B------:R-:W-:Y:S02]  /*4cd0*/  IMAD R13, R3, R2, R13 ;  /* 0x00000002030d7224 */ /* 0x000fe400078e020d */
[----:B------:R-:W-:Y:S02]  /*4ce0*/  IMAD R8, R9, R6, R8 ;  /* 0x0000000609087224 */ /* 0x000fe400078e0208 */
.L_x_97:
[----:B------:R-:W-:Y:S05]  /*4cf0*/  BRA.U UP1, `(.L_x_98) ;  /* 0x0000000101107547 */ /* 0x000fea000b800000 */
[----:B------:R-:W-:Y:S04]  /*4d00*/  MOV R0, UR6 ;  /* 0x0000000600007c02 */ /* 0x000fe80008000f00 */
[----:B------:R-:W-:Y:S04]  /*4d10*/  SHF.L.U32 R3, R0, 0x1f, RZ ;  /* 0x0000001f00037819 */ /* 0x000fe800000006ff */
[----:B------:R-:W2:Y:S02]  /*4d20*/  SYNCS.PHASECHK.TRANS64.TRYWAIT P0, [UR7+0x118], R3 ;  /* 0x00011803ff0075a7 */ /* 0x000ea40008001107 */
[----:B--2---:R-:W-:Y:S05]  /*4d30*/  @!P0 BRA `(.L_x_99) ;  /* 0x0000004c001c8947 */ /* 0x004fea0003800000 */
.L_x_98:
[----:B------:R-:W-:Y:S02]  /*4d40*/  R2UR UR42, R20 ;  /* 0x00000000142a72ca */ /* 0x000fe400000e0000 */
[----:B------:R-:W-:Y:S02]  /*4d50*/  R2UR UR43, R21 ;  /* 0x00000000152b72ca */ /* 0x000fe400000e0000 */
[----:B------:R-:W-:Y:S02]  /*4d60*/  ISETP.NE.U32.AND P2, PT, RZ, UR4, PT ;  /* 0x00000004ff007c0c */ /* 0x000fe4000bf45070 */
[----:B------:R-:W-:Y:S02]  /*4d70*/  SHF.L.U32 R12, R32, 0x1f, RZ ;  /* 0x0000001f200c7819 */ /* 0x000fe400000006ff */
[----:B------:R-:W-:Y:S05]  /*4d80*/  ISETP.NE.AND.EX P2, PT, RZ, UR5, PT, P2 ;  /* 0x00000005ff007c0c */ /* 0x000fea000bf45320 */
[----:B------:R-:W-:Y:S02]  /*4d90*/  USHF.L.U32 UR42, UR42, 0x7, URZ ;  /* 0x000000072a2a7899 */ /* 0x000fe400080006ff */
[----:B------:R-:W-:Y:S01]  /*4da0*/  USHF.L.U32 UR43, UR43, 0x6, URZ ;  /* 0x000000062b2b7899 */ /* 0x000fe200080006ff */
[----:B------:R-:W-:Y:S11]  /*4db0*/  BRA.U !UP4, `(.L_x_100) ;  /* 0x000000010c347547 */ /* 0x000ff6000b800000 */
[----:B------:R-:W-:Y:S01]  /*4dc0*/  UPLOP3.LUT UP0, UPT, UPT, UPT, UP3, 0x80, 0x8 ;  /* 0x000000000008789c */ /* 0x000fe20003f0f030 */
[----:B--2---:R-:W-:Y:S02]  /*4dd0*/  HFMA2 R0, -RZ, RZ, 0, 5.9604644775390625e-08 ;  /* 0x00000001ff007431 */ /* 0x004fe400000001ff */
[----:B------:R-:W-:Y:S03]  /*4de0*/  IMAD.MOV.U32 R59, RZ, RZ, 0x1 ;  /* 0x00000001ff3b7424 */ /* 0x000fe600078e00ff */
[----:B------:R-:W-:Y:S05]  /*4df0*/  PLOP3.LUT P0, PT, PT, PT, UP0, 0x80, 0x8 ;  /* 0x000000000008781c */ /* 0x000fea0003f0f008 */
[----:B------:R-:W2:Y:S01]  /*4e00*/  @UP0 LDCU.64 UR10, c[0x0][0x888] ;  /* 0x00011100ff0a07ac */ /* 0x000ea20008000a00 */
[----:B------:R-:W-:Y:S07]  /*4e10*/  @UP0 UIMAD UR8, UR36, UR4, URZ ;  /* 0x00000004240802a4 */ /* 0x000fee000f8e02ff */
[----:B------:R-:W-:Y:S01]  /*4e20*/  @!P0 PRMT R59, R0, 0x7610, R59 ;  /* 0x00007610003b8816 */ /* 0x000fe2000000003b */
[----:B--2---:R-:W-:Y:S03]  /*4e30*/  @UP0 UIMAD.WIDE UR10, UR8, 0x4, UR10 ;  /* 0x00000004080a08a5 */ /* 0x004fe6000f8e020a */
[----:B------:R-:W2:Y:S03]  /*4e40*/  @!UP0 LDCU UR8, c[0x0][0x880] ;  /* 0x00011000ff0887ac */ /* 0x000ea60008000800 */
[----:B------:R-:W-:Y:S01]  /*4e50*/  IMAD.U32 R10, RZ, RZ, UR10 ;  /* 0x0000000aff0a7e24 */ /* 0x000fe2000f8e00ff */
[----:B------:R-:W-:Y:S05]  /*4e60*/  MOV R11, UR11 ;  /* 0x0000000b000b7c02 */ /* 0x000fea0008000f00 */
[----:B------:R4:W5:Y:S02]  /*4e70*/  @P0 LDG.E R35, desc[UR46][R10.64] ;  /* 0x0000002e0a230981 */ /* 0x000964000c1e1900 */
[----:B--2-4-:R-:W-:Y:S07]  /*4e80*/  @!P0 IMAD.U32 R35, RZ, RZ, UR8 ;  /* 0x00000008ff238e24 */ /* 0x014fee000f8e00ff */
.L_x_100:
[----:B-----5:R-:W-:Y:S01]  /*4e90*/  @!P2 FSETP.EQ.AND P0, PT, R35, RZ, PT ;  /* 0x000000ff2300a20b */ /* 0x020fe20003f02000 */
[----:B------:R-:W-:Y:S01]  /*4ea0*/  @!UPT UIADD3 URZ, UPT, UPT, URZ, URZ, URZ ;  /* 0x000000fffffff290 */ /* 0x000fe2000fffe0ff */
[----:B------:R-:W-:Y:S11]  /*4eb0*/  @!P2 BRA `(.L_x_101) ;  /* 0x000000000014a947 */ /* 0x000ff60003800000 */
[----:B------:R-:W-:Y:S02]  /*4ec0*/  LOP3.LUT P2, RZ, R59, 0xff, RZ, 0xc0, !PT ;  /* 0x000000ff3bff7812 */ /* 0x000fe4000784c0ff */
[----:B------:R-:W-:Y:S04]  /*4ed0*/  PLOP3.LUT P0, PT, PT, PT, UP0, 0x80, 0x8 ;  /* 0x000000000008781c */ /* 0x000fe80003f0f008 */
[----:B------:R-:W-:Y:S07]  /*4ee0*/  PLOP3.LUT P0, PT, P0, PT, PT, 0x8, 0x80 ;  /* 0x000000000080781c */ /* 0x000fee000070e170 */
[----:B------:R-:W-:Y:S11]  /*4ef0*/  @P2 FSETP.EQ.AND P0, PT, R35, RZ, PT ;  /* 0x000000ff2300220b */ /* 0x000ff60003f02000 */
[----:B------:R-:W-:Y:S02]  /*4f00*/  @!UPT UIADD3 URZ, UPT, UPT, URZ, URZ, URZ ;  /* 0x000000fffffff290 */ /* 0x000fe4000fffe0ff */
.L_x_101:
[----:B------:R-:W4:Y:S01]  /*4f10*/  SYNCS.PHASECHK.TRANS64.TRYWAIT P2, [UR7+0xf0], R12 ;  /* 0x0000f00cff0075a7 */ /* 0x000f220008041107 */
[----:B------:R-:W-:Y:S04]  /*4f20*/  ELECT P4, URZ, PT ;  /* 0x0000000000ff782f */ /* 0x000fe80003880000 */
[----:B------:R-:W-:Y:S11]  /*4f30*/  PLOP3.LUT P4, PT, P0, P4, PT, 0xf2, 0x2f ;  /* 0x00000000002f781c */ /* 0x000ff60000789e72 */
[----:B------:R-:W-:Y:S02]  /*4f40*/  @!UPT UIADD3 URZ, UPT, UPT, URZ, URZ, URZ ;  /* 0x000000fffffff290 */ /* 0x000fe4000fffe0ff */
[----:B-1----:R-:W-:Y:S05]  /*4f50*/  @!P4 IADD3 R9, P0, PT, R36, 0x580, RZ ;  /* 0x000005802409c810 */ /* 0x002fea0007f1e0ff */
[----:B--2---:R-:W-:Y:S01]  /*4f60*/  @!P4 IMAD.X R0, RZ, RZ, R37, P0 ;  /* 0x000000ffff00c224 */ /* 0x004fe200000e0625 */
[----:B----4-:R-:W-:Y:S07]  /*4f70*/  @!P2 BRA `(.L_x_102) ;  /* 0x0000004800a4a947 */ /* 0x010fee0003800000 */
.L_x_210:
[----:B------:R-:W-:Y:S01]  /*4f80*/  @!P4 R2UR UR9, R9 ;  /* 0x000000000909c2ca */ /* 0x000fe200000e0000 */
[----:B------:R-:W-:Y:S01]  /*4f90*/  VOTEU.ALL UP1, P4 ;  /* 0x0000000000ff7886 */ /* 0x000fe20002020000 */
[----:B------:R-:W-:Y:S01]  /*4fa0*/  @!P4 R2UR UR8, R0 ;  /* 0x000000000008c2ca */ /* 0x000fe200000e0000 */
[----:B------:R-:W-:Y:S01]  /*4fb0*/  VOTEU.ALL UP2, P4 ;  /* 0x0000000000ff7886 */ /* 0x000fe20002040000 */
[----:B------:R-:W-:Y:S01]  /*4fc0*/  UMOV UR16, 0x0 ;  /* 0x0000000000107882 */ /* 0x000fe20000000000 */
[----:B------:R-:W-:Y:S01]  /*4fd0*/  UMOV UR17, 0x10000000 ;  /* 0x1000000000117882 */ /* 0x000fe20000000000 */
[----:B------:R-:W-:Y:S01]  /*4fe0*/  @!UP1 UIADD3 UR40, UPT, UPT, UR7, 0x200, URZ ;  /* 0x0000020007289890 */ /* 0x000fe2000fffe0ff */
[----:B------:R-:W-:Y:S01]  /*4ff0*/  @!P4 IMAD.MOV.U32 R0, RZ, RZ, 0x1000 ;  /* 0x00001000ff00c424 */ /* 0x000fe200078e00ff */
[----:B------:R-:W-:Y:S01]  /*5000*/  UMOV UR44, UR36 ;  /* 0x00000024002c7c82 */ /* 0x000fe20008000000 */
[----:B------:R-:W-:Y:S01]  /*5010*/  @!UP1 UIADD3 UR10, UPT, UPT, UR42, 0x40, URZ ;  /* 0x000000402a0a9890 */ /* 0x000fe2000fffe0ff */
[----:B------:R-:W-:Y:S01]  /*5020*/  @!P4 IADD3 R9, P0, PT, R36, 0x580, RZ ;  /* 0x000005802409c810 */ /* 0x000fe20007f1e0ff */
[----:B------:R-:W-:Y:S01]  /*5030*/  UMOV UR11, UR43 ;  /* 0x0000002b000b7c82 */ /* 0x000fe20008000000 */
[----:B------:R-:W-:Y:S01]  /*5040*/  UMOV UR12, UR36 ;  /* 0x00000024000c7c82 */ /* 0x000fe20008000000 */
[----:B------:R-:W-:Y:S01]  /*5050*/  IMAD.U32 R10, RZ, RZ, UR9 ;  /* 0x00000009ff0a7e24 */ /* 0x000fe2000f8e00ff */
[----:B------:R-:W-:Y:S01]  /*5060*/  UMOV UR9, UR41 ;  /* 0x0000002900097c82 */ /* 0x000fe20008000000 */
[----:B------:R-:W-:Y:S01]  /*5070*/  IMAD.U32 R11, RZ, RZ, UR8 ;  /* 0x00000008ff0b7e24 */ /* 0x000fe2000f8e00ff */
[----:B------:R-:W-:Y:S02]  /*5080*/  @!UP1 UIADD3 UR8, UPT, UPT, UR7, 0xa00, URZ ;  /* 0x00000a0007089890 */ /* 0x000fe4000fffe0ff */
[----:B------:R-:W-:Y:S01]  /*5090*/  @!P4 R2UR UR18, R10 ;  /* 0x000000000a12c2ca */ /* 0x000fe200000e0000 */
[----:B------:R-:W-:Y:S01]  /*50a0*/  VOTEU.ALL UP1, P4 ;  /* 0x0000000000ff7886 */ /* 0x000fe20002020000 */
[----:B------:R-:W-:Y:S01]  /*50b0*/  @!P4 R2UR UR19, R11 ;  /* 0x000000000b13c2ca */ /* 0x000fe200000e0000 */
[----:B------:R-:W-:Y:S11]  /*50c0*/  UPRMT UR14, UR37, 0x654, UR41 ;  /* 0x00000654250e7896 */ /* 0x000ff60008000029 */
[----:B------:R-:W-:Y:S01]  /*50d0*/  @!UPT UIADD3 URZ, UPT, UPT, URZ, URZ, URZ ;  /* 0x000000fffffff290 */ /* 0x000fe2000fffe0ff */
[----:B------:R2:W-:Y:S01]  /*50e0*/  @!UP2 UTMALDG.3D [UR40], [UR18], desc[UR16] ;  /* 0x000010281200a5b4 */ /* 0x0005e20008011000 */
[----:B------:R2:W-:Y:S01]  /*50f0*/  @!UP1 UTMALDG.3D [UR8], [UR18], desc[UR16] ;  /* 0x00001008120095b4 */ /* 0x0005e20008011000 */
[----:B------:R4:W-:Y:S01]  /*5100*/  @!P4 SYNCS.ARRIVE.TRANS64.RED.A0TR RZ, [UR7+0xd0], R0 ;  /* 0x0000d000ffffc9a7 */ /* 0x0009e20008300407 */
[----:B------:R-:W-:Y:S01]  /*5110*/  SYNCS.ARRIVE.TRANS64.RED.A1T0 RZ, [UR14], RZ ;  /* 0x000000ffffff79a7 */ /* 0x000fe2000810040e */
[----:B----4-:R-:W-:Y:S01]  /*5120*/  @!P4 IMAD.X R0, RZ, RZ, R37, P0 ;  /* 0x000000ffff00c224 */ /* 0x010fe200000e0625 */
[----:B------:R-:W4:Y:S02]  /*5130*/  SYNCS.PHASECHK.TRANS64.TRYWAIT P2, [UR7+0xf8], R12 ;  /* 0x0000f80cff0075a7 */ /* 0x000f240008041107 */
[----:B--2-4-:R-:W-:Y:S05]  /*5140*/  @!P2 BRA `(.L_x_103) ;  /* 0x000000480048a947 */ /* 0x014fea0003800000 */
.L_x_212:
        /* <DEDUP_REMOVED lines=8> */
[----:B------:R-:W-:Y:S01]  /*51d0*/  @!UP1 UIADD3 UR32, UPT, UPT, UR7, 0x1200, URZ ;  /* 0x0000120007209890 */ /* 0x000fe2000fffe0ff */
[----:B------:R-:W-:Y:S01]  /*51e0*/  @!P4 IADD3 R21, P0, PT, R36, 0x580, RZ ;  /* 0x000005802415c810 */ /* 0x000fe20007f1e0ff */
[----:B------:R-:W-:Y:S01]  /*51f0*/  UMOV UR35, UR43 ;  /* 0x0000002b00237c82 */ /* 0x000fe20008000000 */
[----:B------:R-:W-:Y:S02]  /*5200*/  @!UP1 UIADD3 UR10, UPT, UPT, UR42, 0x50, URZ ;  /* 0x000000502a0a9890 */ /* 0x000fe4000fffe0ff */
[----:B------:R-:W-:Y:S01]  /*5210*/  IMAD.U32 R10, RZ, RZ, UR9 ;  /* 0x00000009ff0a7e24 */ /* 0x000fe2000f8e00ff */
[----:B------:R-:W-:Y:S01]  /*5220*/  UMOV UR9, UR33 ;  /* 0x0000002100097c82 */ /* 0x000fe20008000000 */
[----:B------:R-:W-:Y:S01]  /*5230*/  IMAD.U32 R11, RZ, RZ, UR8 ;  /* 0x00000008ff0b7e24 */ /* 0x000fe2000f8e00ff */
[----:B------:R-:W-:Y:S01]  /*5240*/  @!UP1 UIADD3 UR8, UPT, UPT, UR7, 0x1a00, URZ ;  /* 0x00001a0007089890 */ /* 0x000fe2000fffe0ff */
[----:B------:R-:W-:Y:S01]  /*5250*/  @!P4 IMAD.X R20, RZ, RZ, R37, P0 ;  /* 0x000000ffff14c224 */ /* 0x000fe200000e0625 */
[----:B------:R-:W-:Y:S01]  /*5260*/  @!P4 R2UR UR18, R10 ;  /* 0x000000000a12c2ca */ /* 0x000fe200000e0000 */
[----:B------:R-:W-:Y:S01]  /*5270*/  VOTEU.ALL UP1, P4 ;  /* 0x0000000000ff7886 */ /* 0x000fe20002020000 */
[----:B------:R-:W-:Y:S01]  /*5280*/  @!P4 R2UR UR19, R11 ;  /* 0x000000000b13c2ca */ /* 0x000fe200000e0000 */
[----:B------:R-:W-:Y:S01]  /*5290*/  UMOV UR11, UR43 ;  /* 0x0000002b000b7c82 */ /* 0x000fe20008000000 */
[----:B------:R-:W-:Y:S01]  /*52a0*/  UMOV UR12, UR36 ;  /* 0x00000024000c7c82 */ /* 0x000fe20008000000 */
[----:B------:R-:W-:Y:S10]  /*52b0*/  UPRMT UR14, UR37, 0x654, UR33 ;  /* 0x00000654250e7896 */ /* 0x000ff40008000021 */
[----:B------:R2:W-:Y:S01]  /*52c0*/  @!UP2 UTMALDG.3D [UR32], [UR18], desc[UR16] ;  /* 0x000010201200a5b4 */ /* 0x0005e20008011000 */
[----:B------:R2:W-:Y:S01]  /*52d0*/  @!UP1 UTMALDG.3D [UR8], [UR18], desc[UR16] ;  /* 0x00001008120095b4 */ /* 0x0005e20008011000 */
[----:B------:R2:W-:Y:S01]  /*52e0*/  @!P4 SYNCS.ARRIVE.TRANS64.RED.A0TR RZ, [UR7+0xd8], R0 ;  /* 0x0000d800ffffc9a7 */ /* 0x0005e20008300407 */
[----:B------:R-:W-:Y:S01]  /*52f0*/  SYNCS.ARRIVE.TRANS64.RED.A1T0 RZ, [UR14], RZ ;  /* 0x000000ffffff79a7 */ /* 0x000fe2000810040e */
[----:B------:R-:W4:Y:S02]  /*5300*/  SYNCS.PHASECHK.TRANS64.TRYWAIT P2, [UR7+0x100], R12 ;  /* 0x0001000cff0075a7 */ /* 0x000f240008041107 */
[----:B--2-4-:R-:W-:Y:S05]  /*5310*/  @!P2 BRA `(.L_x_104) ;  /* 0x0000004400eca947 */ /* 0x014fea0003800000 */
.L_x_214:
[----:B------:R-:W2:Y:S01]  /*5320*/  LDC.64 R14, c[0x0][0xb10] ;  /* 0x0002c400ff0e7b82 */ /* 0x000ea20000000a00 */
[----:B------:R-:W-:Y:S01]  /*5330*/  @!P4 R2UR UR9, R21 ;  /* 0x000000001509c2ca */ /* 0x000fe200000e0000 */
[----:B------:R-:W-:Y:S01]  /*5340*/  VOTEU.ALL UP1, P4 ;  /* 0x0000000000ff7886 */ /* 0x000fe20002020000 */
[----:B------:R-:W-:Y:S01]  /*5350*/  @!P4 R2UR UR8, R20 ;  /* 0x000000001408c2ca */ /* 0x000fe200000e0000 */
[----:B------:R-:W-:Y:S01]  /*5360*/  VOTEU.ALL UP2, P4 ;  /* 0x0000000000ff7886 */ /* 0x000fe20002040000 */
[----:B------:R-:W-:Y:S03]  /*5370*/  UMOV UR16, 0x0 ;  /* 0x0000000000107882 */ /* 0x000fe60000000000 */
[----:B------:R-:W4:Y:S01]  /*5380*/  LDC.64 R10, c[0x0][0xb18] ;  /* 0x0002c600ff0a7b82 */ /* 0x000f220000000a00 */
[----:B------:R-:W-:Y:S01]  /*5390*/  @!UP1 UIADD3 UR26, UPT, UPT, UR42, 0x20, URZ ;  /* 0x000000202a1a9890 */ /* 0x000fe2000fffe0ff */
[----:B------:R-:W-:Y:S01]  /*53a0*/  @P3 SHF.R.U32.HI R24, RZ, 0x10, R29 ;  /* 0x00000010ff183819 */ /* 0x000fe2000001161d */
[----:B------:R-:W-:Y:S01]  /*53b0*/  @!UP1 UIADD3 UR24, UPT, UPT, UR7, 0x2200, URZ ;  /* 0x0000220007189890 */ /* 0x000fe2000fffe0ff */
[----:B------:R-:W-:Y:S01]  /*53c0*/  VIADD R27, R27, 0x1 ;  /* 0x000000011b1b7836 */ /* 0x000fe20000000000 */
[----:B------:R-:W-:Y:S03]  /*53d0*/  UMOV UR17, 0x10000000 ;  /* 0x1000000000117882 */ /* 0x000fe60000000000 */
[----:B------:R-:W5:Y:S01]  /*53e0*/  @!P1 LDC R0, c[0x0][0xb20] ;  /* 0x0002c800ff009b82 */ /* 0x000f620000000800 */
[----:B------:R-:W-:Y:S01]  /*53f0*/  UMOV UR27, UR43 ;  /* 0x0000002b001b7c82 */ /* 0x000fe20008000000 */
[----:B------:R-:W-:Y:S01]  /*5400*/  IMAD.U32 R20, RZ, RZ, UR9 ;  /* 0x00000009ff147e24 */ /* 0x000fe2000f8e00ff */
[----:B------:R-:W-:Y:S05]  /*5410*/  UMOV UR28, UR36 ;  /* 0x00000024001c7c82 */ /* 0x000fea0008000000 */
[----:B-1----:R-:W1:Y:S01]  /*5420*/  @!P1 LDC R3, c[0x0][0xb0c] ;  /* 0x0002c300ff039b82 */ /* 0x002e620000000800 */
[----:B------:R-:W-:Y:S01]  /*5430*/  IMAD.U32 R21, RZ, RZ, UR8 ;  /* 0x00000008ff157e24 */ /* 0x000fe2000f8e00ff */
[----:B------:R-:W-:Y:S01]  /*5440*/  @!UP1 UIADD3 UR10, UPT, UPT, UR42, 0x60, URZ ;  /* 0x000000602a0a9890 */ /* 0x000fe2000fffe0ff */
[----:B------:R-:W-:Y:S01]  /*5450*/  @!P4 R2UR UR18, R20 ;  /* 0x000000001412c2ca */ /* 0x000fe200000e0000 */
[----:B------:R-:W-:Y:S01]  /*5460*/  @!UP1 UIADD3 UR8, UPT, UPT, UR7, 0x2a00, URZ ;  /* 0x00002a0007089890 */ /* 0x000fe2000fffe0ff */
[----:B------:R-:W-:Y:S01]  /*5470*/  @!P4 IMAD.MOV.U32 R20, RZ, RZ, 0x1000 ;  /* 0x00001000ff14c424 */ /* 0x000fe200078e00ff */
[----:B------:R-:W-:Y:S01]  /*5480*/  @!P4 R2UR UR19, R21 ;  /* 0x000000001513c2ca */ /* 0x000fe200000e0000 */
[----:B------:R-:W-:Y:S01]  /*5490*/  VOTEU.ALL UP1, P4 ;  /* 0x0000000000ff7886 */ /* 0x000fe20002020000 */
[----:B------:R-:W-:Y:S01]  /*54a0*/  UMOV UR9, UR25 ;  /* 0x0000001900097c82 */ /* 0x000fe20008000000 */
[----:B------:R-:W-:Y:S01]  /*54b0*/  UMOV UR11, UR43 ;  /* 0x0000002b000b7c82 */ /* 0x000fe20008000000 */
[----:B------:R-:W-:Y:S01]  /*54c0*/  UMOV UR12, UR36 ;  /* 0x00000024000c7c82 */ /* 0x000fe20008000000 */
[----:B------:R-:W-:Y:S08]  /*54d0*/  UPRMT UR14, UR37, 0x654, UR25 ;  /* 0x00000654250e7896 */ /* 0x000ff00008000019 */
[----:B------:R1:W-:Y:S02]  /*54e0*/  @!UP2 UTMALDG.3D [UR24], [UR18], desc[UR16] ;  /* 0x000010181200a5b4 */ /* 0x0003e40008011000 */
[----:B-1----:R-:W-:Y:S01]  /*54f0*/  @!P1 ISETP.NE.AND P2, PT, R3, 0x1, PT ;  /* 0x000000010300980c */ /* 0x002fe20003f45270 */
[C---:B--2---:R-:W-:Y:S01]  /*5500*/  @!P1 IMAD.HI.U32 R14, R13.reuse, R14, RZ ;  /* 0x0000000e0d0e9227 */ /* 0x044fe200078e00ff */
[----:B----4-:R-:W-:Y:S01]  /*5510*/  @!P1 ISETP.NE.AND P0, PT, R10, 0x1, PT ;  /* 0x000000010a00980c */ /* 0x010fe20003f05270 */
[----:B------:R1:W-:Y:S01]  /*5520*/  @!UP1 UTMALDG.3D [UR8], [UR18], desc[UR16] ;  /* 0x00001008120095b4 */ /* 0x0003e20008011000 */
[----:B------:R1:W-:Y:S01]  /*5530*/  @!P4 SYNCS.ARRIVE.TRANS64.RED.A0TR RZ, [UR7+0xe0], R20 ;  /* 0x0000e014ffffc9a7 */ /* 0x0003e20008300407 */
[C---:B------:R-:W-:Y:S01]  /*5540*/  @!P1 IMAD.HI.U32 R11, R8.reuse, R11, RZ ;  /* 0x0000000b080b9227 */ /* 0x040fe200078e00ff */
[----:B------:R-:W-:Y:S04]  /*5550*/  @!P1 SHF.R.U32.HI R14, RZ, R15, R14 ;  /* 0x0000000fff0e9219 */ /* 0x000fe8000001160e */
[----:B-----5:R-:W-:Y:S02]  /*5560*/  @!P1 SHF.R.U32.HI R9, RZ, R0, R11 ;  /* 0x00000000ff099219 */ /* 0x020fe4000001160b */
[----:B------:R-:W-:Y:S02]  /*5570*/  @!P1 SEL R14, R13, R14, !P2 ;  /* 0x0000000e0d0e9207 */ /* 0x000fe40005000000 */
[----:B------:R-:W-:Y:S05]  /*5580*/  @!P1 SEL R9, R8, R9, !P0 ;  /* 0x0000000908099207 */ /* 0x000fea0004000000 */
[----:B------:R-:W-:Y:S01]  /*5590*/  @!P1 IMAD.IADD R0, R9, 0x1, -R14 ;  /* 0x0000000109009824 */ /* 0x000fe200078e0a0e */
[----:B------:R-:W-:Y:S01]  /*55a0*/  SYNCS.ARRIVE.TRANS64.RED.A1T0 RZ, [UR14], RZ ;  /* 0x000000ffffff79a7 */ /* 0x000fe2000810040e */
[----:B------:R-:W-:Y:S02]  /*55b0*/  @!P1 IMAD.IADD R9, R14, 0x1, -R9 ;  /* 0x000000010e099824 */ /* 0x000fe400078e0a09 */
[----:B------:R-:W-:Y:S02]  /*55c0*/  @!P1 IMAD R13, R0, R3, R13 ;  /* 0x00000003000d9224 */ /* 0x000fe400078e020d */
[----:B------:R-:W-:Y:S01]  /*55d0*/  @!P1 IMAD R8, R9, R10, R8 ;  /* 0x0000000a09089224 */ /* 0x000fe200078e0208 */
[----:B------:R-:W2:Y:S02]  /*55e0*/  SYNCS.PHASECHK.TRANS64.TRYWAIT P5, [UR7+0x108], R12 ;  /* 0x0001080cff0075a7 */ /* 0x000ea400080a1107 */
[----:B-12---:R-:W-:Y:S05]  /*55f0*/  @!P5 BRA `(.L_x_105) ;  /* 0x00000044004cd947 */ /* 0x006fea0003800000 */
.L_x_216:
[----:B-1----:R-:W-:Y:S01]  /*5600*/  @!P4 IADD3 R3, P0, PT, R36, 0x580, RZ ;  /* 0x000005802403c810 */ /* 0x002fe20007f1e0ff */
[----:B------:R-:W-:Y:S01]  /*5610*/  VOTEU.ALL UP1, P4 ;  /* 0x0000000000ff7886 */ /* 0x000fe20002020000 */
[----:B------:R-:W-:Y:S01]  /*5620*/  VOTEU.ALL UP2, P4 ;  /* 0x0000000000ff7886 */ /* 0x000fe20002040000 */
[----:B------:R-:W-:Y:S01]  /*5630*/  UMOV UR14, 0x0 ;  /* 0x00000000000e7882 */ /* 0x000fe20000000000 */
[----:B------:R-:W-:Y:S01]  /*5640*/  @!P4 R2UR UR9, R3 ;  /* 0x000000000309c2ca */ /* 0x000fe200000e0000 */
[----:B------:R-:W-:Y:S01]  /*5650*/  @!P4 IMAD.X R0, RZ, RZ, R37, P0 ;  /* 0x000000ffff00c224 */ /* 0x000fe200000e0625 */
[----:B------:R-:W-:Y:S01]  /*5660*/  @!UP1 UIADD3 UR17, UPT, UPT, UR7, 0xe8, URZ ;  /* 0x000000e807119890 */ /* 0x000fe2000fffe0ff */
[----:B------:R-:W-:Y:S01]  /*5670*/  ISETP.NE.AND P0, PT, R27, 0x2, PT ;  /* 0x000000021b00780c */ /* 0x000fe20003f05270 */
[----:B------:R-:W-:Y:S01]  /*5680*/  @!UP1 UIADD3 UR18, UPT, UPT, UR42, 0x30, URZ ;  /* 0x000000302a129890 */ /* 0x000fe2000fffe0ff */
[----:B------:R-:W-:Y:S01]  /*5690*/  LOP3.LUT R32, R32, 0x1, RZ, 0x3c, !PT ;  /* 0x0000000120207812 */ /* 0x000fe200078e3cff */
[----:B------:R-:W-:Y:S01]  /*56a0*/  @!UP1 UIADD3 UR16, UPT, UPT, UR7, 0x3200, URZ ;  /* 0x0000320007109890 */ /* 0x000fe2000fffe0ff */
[----:B------:R-:W-:Y:S01]  /*56b0*/  @!P4 R2UR UR8, R0 ;  /* 0x000000000008c2ca */ /* 0x000fe200000e0000 */
[----:B------:R-:W-:Y:S01]  /*56c0*/  UMOV UR15, 0x10000000 ;  /* 0x10000000000f7882 */ /* 0x000fe20000000000 */
[----:B------:R-:W-:Y:S01]  /*56d0*/  UMOV UR19, UR43 ;  /* 0x0000002b00137c82 */ /* 0x000fe20008000000 */
[----:B------:R-:W-:Y:S01]  /*56e0*/  UMOV UR20, UR36 ;  /* 0x0000002400147c82 */ /* 0x000fe20008000000 */
[----:B------:R-:W-:Y:S01]  /*56f0*/  @!UP1 UIADD3 UR10, UPT, UPT, UR42, 0x70, URZ ;  /* 0x000000702a0a9890 */ /* 0x000fe2000fffe0ff */
[----:B------:R-:W-:Y:S01]  /*5700*/  SEL R0, RZ, 0x1, P0 ;  /* 0x00000001ff007807 */ /* 0x000fe20000000000 */
[----:B------:R-:W-:Y:S01]  /*5710*/  IMAD.U32 R10, RZ, RZ, UR9 ;  /* 0x00000009ff0a7e24 */ /* 0x000fe2000f8e00ff */
[----:B------:R-:W-:Y:S01]  /*5720*/  UMOV UR11, UR43 ;  /* 0x0000002b000b7c82 */ /* 0x000fe20008000000 */
[----:B------:R-:W-:Y:S01]  /*5730*/  UMOV UR12, UR36 ;  /* 0x00000024000c7c82 */ /* 0x000fe20008000000 */
[----:B------:R-:W-:Y:S01]  /*5740*/  UMOV UR9, UR17 ;  /* 0x0000001100097c82 */ /* 0x000fe20008000000 */
[----:B------:R-:W-:Y:S01]  /*5750*/  @P3 R2UR UR36, R24 ;  /* 0x00000000182432ca */ /* 0x000fe200000e0000 */
[----:B------:R-:W-:Y:S01]  /*5760*/  IMAD.IADD R20, R8, 0x1, R58 ;  /* 0x0000000108147824 */ /* 0x000fe200078e023a */
[----:B------:R-:W-:Y:S01]  /*5770*/  @!P4 R2UR UR22, R10 ;  /* 0x000000000a16c2ca */ /* 0x000fe200000e0000 */
[----:B------:R-:W-:Y:S01]  /*5780*/  IMAD.U32 R11, RZ, RZ, UR8 ;  /* 0x00000008ff0b7e24 */ /* 0x000fe2000f8e00ff */
[----:B------:R-:W-:Y:S01]  /*5790*/  @!UP1 UIADD3 UR8, UPT, UPT, UR7, 0x3a00, URZ ;  /* 0x00003a0007089890 */ /* 0x000fe2000fffe0ff */
[----:B------:R-:W-:Y:S01]  /*57a0*/  LOP3.LUT R25, R25, R0, RZ, 0x3c, !PT ;  /* 0x0000000019197212 */ /* 0x000fe200078e3cff */
[----:B------:R-:W-:Y:S01]  /*57b0*/  VOTEU.ALL UP1, P4 ;  /* 0x0000000000ff7886 */ /* 0x000fe20002020000 */
[----:B------:R-:W-:Y:S01]  /*57c0*/  IMAD.IADD R21, R13, 0x1, R60 ;  /* 0x000000010d157824 */ /* 0x000fe200078e023c */
[----:B------:R-:W-:Y:S02]  /*57d0*/  @!P4 R2UR UR23, R11 ;  /* 0x000000000b17c2ca */ /* 0x000fe400000e0000 */
[----:B------:R-:W-:Y:S11]  /*57e0*/  SEL R27, R27, RZ, P0 ;  /* 0x000000ff1b1b7207 */ /* 0x000ff60000000000 */
[----:B------:R2:W-:Y:S01]  /*57f0*/  @!UP2 UTMALDG.3D [UR16], [UR22], desc[UR14] ;  /* 0x00000e101600a5b4 */ /* 0x0005e20008011000 */
[----:B------:R2:W-:Y:S01]  /*5800*/  @!UP1 UTMALDG.3D [UR8], [UR22], desc[UR14] ;  /* 0x00000e08160095b4 */ /* 0x0005e20008011000 */
[----:B------:R2:W-:Y:S01]  /*5810*/  @!P4 SYNCS.ARRIVE.TRANS64.RED.A0TR RZ, [UR7+0xe8], R23 ;  /* 0x0000e817ffffc9a7 */ /* 0x0005e20008300407 */
[----:B------:R-:W-:Y:S01]  /*5820*/  UPLOP3.LUT UP1, UPT, UPT, UPT, UPT, 0x80, 0x8 ;  /* 0x000000000008789c */ /* 0x000fe20003f2f070 */
[----:B------:R-:W-:Y:S01]  /*5830*/  SYNCS.ARRIVE.TRANS64.RED.A1T0 RZ, [UR13], RZ ;  /* 0x000000ffffff79a7 */ /* 0x000fe2000810040d */
[----:B------:R-:W-:Y:S09]  /*5840*/  @P3 BRA `(.L_x_106) ;  /* 0xfffffff000303947 */ /* 0x000ff2000383ffff */
[----:B------:R-:W-:-:S04]  /*5850*/  SHF.L.U32 R3, R32, 0x1f, RZ ;  /* 0x0000001f20037819 */ /* 0x000fc800000006ff */
[----:B------:R-:W1:Y:S02]  /*5860*/  SYNCS.PHASECHK.TRANS64.TRYWAIT P0, [UR7+0xf0], R3 ;  /* 0x0000f003ff0075a7 */ /* 0x000e640008001107 */
[----:B-1----:R-:W-:Y:S05]  /*5870*/  @!P0 BRA `(.L_x_107) ;  /* 0x0000004000c48947 */ /* 0x002fea0003800000 */
.L_x_218:
[----:B------:R-:W4:Y:S02]  /*5880*/  SYNCS.PHASECHK.TRANS64.TRYWAIT P0, [UR7+0xf8], R3 ;  /* 0x0000f803ff0075a7 */ /* 0x000f240008001107 */
[----:B----4-:R-:W-:Y:S05]  /*5890*/  @!P0 BRA `(.L_x_108) ;  /* 0x0000004000d48947 */ /* 0x010fea0003800000 */
.L_x_220:
[----:B------:R-:W4:Y:S02]  /*58a0*/  SYNCS.PHASECHK.TRANS64.TRYWAIT P0, [UR7+0x100], R3 ;  /* 0x00010003ff0075a7 */ /* 0x000f240008001107 */
[----:B----4-:R-:W-:Y:S05]  /*58b0*/  @!P0 BRA `(.L_x_109) ;  /* 0x0000004000e48947 */ /* 0x010fea0003800000 */
.L_x_222:
[----:B-1----:R-:W-:-:S07]  /*58c0*/  MOV R0, UR7 ;  /* 0x0000000700007c02 */ /* 0x002fce0008000f00 */
.L_x_110:
[----:B-1----:R-:W-:-:S04]  /*58d0*/  SHF.L.U32 R3, R32, 0x1f, RZ ;  /* 0x0000001f20037819 */ /* 0x002fc800000006ff */
[----:B------:R1:W4:Y:S03]  /*58e0*/  SYNCS.PHASECHK.TRANS64.TRYWAIT P0, [R0+URZ+0x108], R3 ;  /* 0x00010803000075a7 */ /* 0x00032600080011ff */
[----:B----4-:R-:W-:Y:S05]  /*58f0*/  @!P0 NANOSLEEP.SYNCS 0x989680 ;  /* 0x009896800000895d */ /* 0x010fea0003900000 */
[----:B------:R-:W4:Y:S02]  /*5900*/  @!P0 SYNCS.PHASECHK.TRANS64 P0, [R0+URZ+0x108], R3 ;  /* 0x00010803000085a7 */ /* 0x000f2400080010ff */
[----:B--2-4-:R-:W-:Y:S05]  /*5910*/  @P0 EXIT ;  /* 0x000000000000094d */ /* 0x014fea0003800000 */
[----:B------:R-:W-:Y:S05]  /*5920*/  BRA `(.L_x_110) ;  /* 0xfffffffc00e87947 */ /* 0x000fea000383ffff */
.L_x_95:
[----:B------:R-:W-:-:S06]  /*5930*/  UISETP.GE.AND UP1, UPT, UR10, 0x4, UPT ;  /* 0x000000040a00788c */ /* 0x000fcc000bf26270 */
[----:B------:R-:W-:-:S13]  /*5940*/  PLOP3.LUT P0, PT, PT, PT, UP1, 0x80, 0x8 ;  /* 0x000000000008781c */ /* 0x000fda0003f0f018 */
[----:B------:R-:W-:Y:S05]  /*5950*/  @!P0 EXIT ;  /* 0x000000000000894d */ /* 0x000fea0003800000 */
[----:B------:R-:W-:Y:S01]  /*5960*/  BAR.SYNC.DEFER_BLOCKING 0x6, 0xa0 ;  /* 0x0182800000007b1d */ /* 0x000fe20000010000 */
[----:B------:R-:W-:Y:S02]  /*5970*/  IMAD.SHL.U32 R4, R66, 0x200000, RZ ;  /* 0x0020000042047824 */ /* 0x000fe400078e00ff */
[----:B------:R-:W-:Y:S02]  /*5980*/  HFMA2 R71, -RZ, RZ, 0, 5.9604644775390625e-08 ;  /* 0x00000001ff477431 */ /* 0x000fe400000001ff */
[C---:B------:R-:W-:Y:S01]  /*5990*/  IMAD.SHL.U32 R65, R72.reuse, 0x10, RZ ;  /* 0x0000001048417824 */ /* 0x040fe200078e00ff */
[----:B------:R-:W-:Y:S01]  /*59a0*/  MOV R69, RZ ;  /* 0x000000ff00457202 */ /* 0x000fe20000000f00 */
[----:B------:R-:W-:Y:S01]  /*59b0*/  IMAD.U32 R33, R72, 0x10000, RZ ;  /* 0x0001000048217824 */ /* 0x000fe200078e00ff */
[----:B------:R-:W-:Y:S01]  /*59c0*/  UMOV UR48, 0x400 ;  /* 0x0000040000307882 */ /* 0x000fe20000000000 */
[----:B------:R-:W1:Y:S01]  /*59d0*/  LDC R63, c[0x0][0x370] ;  /* 0x0000dc00ff3f7b82 */ /* 0x000e620000000800 */
[----:B------:R-:W-:Y:S01]  /*59e0*/  ULEA UR48, UR37, UR48, 0x18 ;  /* 0x0000003025307291 */ /* 0x000fe2000f8ec0ff */
[----:B------:R-:W-:Y:S01]  /*59f0*/  LOP3.LUT R4, R4, 0x200000, RZ, 0xc0, !PT ;  /* 0x0020000004047812 */ /* 0x000fe200078ec0ff */
[----:B------:R-:W-:Y:S01]  /*5a00*/  IMAD.SHL.U32 R64, R72, 0x2, RZ ;  /* 0x0000000248407824 */ /* 0x000fe200078e00ff */
[C---:B------:R-:W-:Y:S01]  /*5a10*/  LOP3.LUT R5, R65.reuse, 0x40, RZ, 0xc0, !PT ;  /* 0x0000004041057812 */ /* 0x040fe200078ec0ff */
[----:B------:R-:W-:Y:S01]  /*5a20*/  IMAD.SHL.U32 R3, R66, 0x200, RZ ;  /* 0x0000020042037824 */ /* 0x000fe200078e00ff */
[----:B------:R-:W-:Y:S01]  /*5a30*/  LOP3.LUT R2, R65, 0x5b0, RZ, 0xc0, !PT ;  /* 0x000005b041027812 */ /* 0x000fe200078ec0ff */
[----:B------:R-:W-:Y:S01]  /*5a40*/  UIADD3 UR4, UPT, UPT, UR48, 0x200, URZ ;  /* 0x0000020030047890 */ /* 0x000fe2000fffe0ff */
[----:B------:R-:W2:Y:S01]  /*5a50*/  LDC R28, c[0x0][0xb0c] ;  /* 0x0002c300ff1c7b82 */ /* 0x000ea20000000800 */
[----:B------:R-:W-:Y:S01]  /*5a60*/  LOP3.LUT R33, R4, 0x400000, R33, 0xf8, !PT ;  /* 0x0040000004217812 */ /* 0x000fe200078ef821 */
[----:B------:R-:W-:Y:S01]  /*5a70*/  IMAD.MOV.U32 R30, RZ, RZ, RZ ;  /* 0x000000ffff1e7224 */ /* 0x000fe200078e00ff */
[----:B------:R-:W-:Y:S01]  /*5a80*/  LOP3.LUT R64, R5, 0x8, R64, 0xf8, !PT ;  /* 0x0000000805407812 */ /* 0x000fe200078ef840 */
[----:B------:R-:W-:Y:S01]  /*5a90*/  IMAD.MOV.U32 R70, RZ, RZ, RZ ;  /* 0x000000ffff467224 */ /* 0x000fe200078e00ff */
[----:B------:R-:W-:Y:S01]  /*5aa0*/  LOP3.LUT R3, R2, 0x200, R3, 0xf8, !PT ;  /* 0x0000020002037812 */ /* 0x000fe200078ef803 */
[----:B------:R-:W-:Y:S01]  /*5ab0*/  IMAD.MOV.U32 R76, RZ, RZ, RZ ;  /* 0x000000ffff4c7224 */ /* 0x000fe200078e00ff */
[----:B------:R-:W-:Y:S01]  /*5ac0*/  LOP3.LUT P0, RZ, R65, 0x40, RZ, 0xc0, !PT ;  /* 0x0000004041ff7812 */ /* 0x000fe2000780c0ff */
[----:B------:R-:W3:Y:S01]  /*5ad0*/  LDC R61, c[0x0][0xb20] ;  /* 0x0002c800ff3d7b82 */ /* 0x000ee20000000800 */
[----:B------:R-:W4:Y:S01]  /*5ae0*/  LDS R0, [UR48+0x1d0] ;  /* 0x0001d030ff007984 */ /* 0x000f220008000800 */
[----:B------:R-:W-:Y:S01]  /*5af0*/  LOP3.LUT R64, R3, R64, RZ, 0xfc, !PT ;  /* 0x0000004003407212 */ /* 0x000fe200078efcff */
[----:B------:R-:W-:Y:S01]  /*5b00*/  IMAD.U32 R67, RZ, RZ, UR4 ;  /* 0x00000004ff437e24 */ /* 0x000fe2000f8e00ff */
[----:B------:R-:W-:Y:S01]  /*5b10*/  LOP3.LUT R72, R72, 0x60, RZ, 0xc0, !PT ;  /* 0x0000006048487812 */ /* 0x000fe200078ec0ff */
[----:B------:R-:W1:Y:S03]  /*5b20*/  LDCU.64 UR52, c[0x0][0x348] ;  /* 0x00006900ff3477ac */ /* 0x000e660008000a00 */
[----:B------:R-:W1:Y:S01]  /*5b30*/  LDC R27, c[0x0][0xb30] ;  /* 0x0002cc00ff1b7b82 */ /* 0x000e620000000800 */
[----:B------:R-:W1:Y:S01]  /*5b40*/  LDCU.64 UR38, c[0x0][0x888] ;  /* 0x00011100ff2677ac */ /* 0x000e620008000a00 */
[----:B------:R-:W1:Y:S06]  /*5b50*/  LDCU.64 UR44, c[0x0][0x890] ;  /* 0x00011200ff2c77ac */ /* 0x000e6c0008000a00 */
[----:B------:R-:W1:Y:S01]  /*5b60*/  LDC.64 R56, c[0x0][0xb10] ;  /* 0x0002c400ff387b82 */ /* 0x000e620000000a00 */
[----:B------:R-:W-:Y:S01]  /*5b70*/  UMOV UR49, URZ ;  /* 0x000000ff00317c82 */ /* 0x000fe20008000000 */
[----:B------:R-:W-:-:S06]  /*5b80*/  UMOV UR51, URZ ;  /* 0x000000ff00337c82 */ /* 0x000fcc0008000000 */
[----:B------:R-:W1:Y:S08]  /*5b90*/  LDC.64 R24, c[0x0][0xb18] ;  /* 0x0002c600ff187b82 */ /* 0x000e700000000a00 */
[----:B------:R-:W1:Y:S08]  /*5ba0*/  LDC.64 R22, c[0x0][0xb28] ;  /* 0x0002ca00ff167b82 */ /* 0x000e700000000a00 */
[----:B------:R-:W1:Y:S01]  /*5bb0*/  LDC.64 R54, c[0x0][0x8b0] ;  /* 0x00022c00ff367b82 */ /* 0x000e620000000a00 */
[----:B----4-:R-:W-:Y:S01]  /*5bc0*/  IMAD.IADD R33, R0, 0x1, R33 ;  /* 0x0000000100217824 */ /* 0x010fe200078e0221 */
[----:B------:R-:W-:-:S06]  /*5bd0*/  P2R R0, PR, RZ, 0x1 ;  /* 0x00000001ff007803 */ /* 0x000fcc0000000000 */
[----:B------:R-:W4:Y:S08]  /*5be0*/  LDC.64 R52, c[0x0][0x8a8] ;  /* 0x00022a00ff347b82 */ /* 0x000f300000000a00 */
[----:B--23--:R-:W1:Y:S02]  /*5bf0*/  LDC R62, c[0x0][0x374] ;  /* 0x0000dd00ff3e7b82 */ /* 0x00ce640000000800 */
.L_x_154:
[C---:B------:R-:W-:Y:S02]  /*5c00*/  LEA R0, R76.reuse, UR48, 0x3 ;  /* 0x000000304c007c11 */ /* 0x040fe4000f8e18ff */
[----:B------:R-:W-:Y:S02]  /*5c10*/  SHF.L.U32 R3, R69, 0x1f, RZ ;  /* 0x0000001f45037819 */ /* 0x000fe400000006ff */
[----:B------:R-:W-:Y:S02]  /*5c20*/  LEA R16, R76, UR48, 0x4 ;  /* 0x000000304c107c11 */ /* 0x000fe4000f8e20ff */
[----:B--2---:R-:W2:Y:S02]  /*5c30*/  SYNCS.PHASECHK.TRANS64.TRYWAIT P0, [R0+URZ+0x120], R3 ;  /* 0x00012003000075a7 */ /* 0x004ea400080011ff */
[----:B--2---:R-:W-:Y:S05]  /*5c40*/  @!P0 BRA `(.L_x_111) ;  /* 0x0000004000188947 */ /* 0x004fea0003800000 */
.L_x_223:
[----:B------:R-:W3:Y:S01]  /*5c50*/  LDC.64 R12, c[0x0][0xb10] ;  /* 0x0002c400ff0c7b82 */ /* 0x000ee20000000a00 */
[----:B------:R-:W4:Y:S01]  /*5c60*/  LDS.128 R16, [R16+0x1b0] ;  /* 0x0001b00010107984 */ /* 0x000f220000000c00 */
[----:B-1----:R-:W-:Y:S01]  /*5c70*/  ISETP.NE.AND P1, PT, R27, 0x1, PT ;  /* 0x000000011b00780c */ /* 0x002fe20003f25270 */
[----:B--2---:R-:W-:Y:S01]  /*5c80*/  VIADD R0, R0, 0x130 ;  /* 0x0000013000007836 */ /* 0x004fe20000000000 */
[----:B------:R-:W-:Y:S04]  /*5c90*/  ISETP.GE.AND P0, PT, R26, 0x1, PT ;  /* 0x000000011a00780c */ /* 0x000fe80003f06270 */
[----:B------:R-:W1:Y:S01]  /*5ca0*/  LDC.64 R10, c[0x0][0xb18] ;  /* 0x0002c600ff0a7b82 */ /* 0x000e620000000a00 */
[----:B------:R-:W-:Y:S01]  /*5cb0*/  PRMT R0, RZ, 0x654, R0 ;  /* 0x00000654ff007816 */ /* 0x000fe20000000000 */
[----:B------:R-:W-:Y:S01]  /*5cc0*/  @!PT LDS RZ, [RZ] ;  /* 0x00000000fffff984 */ /* 0x000fe20000000800 */
[----:B------:R-:W-:Y:S01]  /*5cd0*/  @!PT LDS RZ, [RZ] ;  /* 0x00000000fffff984 */ /* 0x000fe20000000800 */
[----:B------:R-:W-:Y:S01]  /*5ce0*/  @!PT LDS RZ, [RZ] ;  /* 0x00000000fffff984 */ /* 0x000fe20000000800 */
[----:B------:R-:W-:Y:S01]  /*5cf0*/  @!PT LDS RZ, [RZ] ;  /* 0x00000000fffff984 */ /* 0x000fe20000000800 */
[----:B------:R2:W-:Y:S06]  /*5d00*/  MEMBAR.ALL.CTA ;  /* 0x0000000000007992 */ /* 0x0005ec0000008000 */
[----:B--2---:R-:W2:Y:S01]  /*5d10*/  FENCE.VIEW.ASYNC.S ;  /* 0x00000000000073c6 */ /* 0x004ea20000000000 */
[----:B------:R-:W1:Y:S08]  /*5d20*/  @!P1 LDC R14, c[0x0][0xb20] ;  /* 0x0002c800ff0e9b82 */ /* 0x000e700000000800 */
[----:B------:R-:W1:Y:S01]  /*5d30*/  @!P1 LDC R9, c[0x0][0xb0c] ;  /* 0x0002c300ff099b82 */ /* 0x000e620000000800 */
[----:B--2---:R2:W-:Y:S01]  /*5d40*/  SYNCS.ARRIVE.TRANS64.RED.A1T0 RZ, [R0+URZ], RZ ;  /* 0x000000ff00ff79a7 */ /* 0x0045e200081004ff */
[----:B----4-:R-:W-:Y:S04]  /*5d50*/  LOP3.LUT P4, RZ, R18, 0x1, RZ, 0xc0, !PT ;  /* 0x0000000112ff7812 */ /* 0x010fe8000788c0ff */
[----:B------:R-:W-:Y:S09]  /*5d60*/  P2R R73, PR, RZ, 0x10 ;  /* 0x00000010ff497803 */ /* 0x000ff20000000000 */
[----:B------:R-:W-:Y:S02]  /*5d70*/  @P4 MOV R31, R16 ;  /* 0x00000010001f4202 */ /* 0x000fe40000000f00 */
[----:B------:R-:W-:Y:S01]  /*5d80*/  @P4 LOP3.LUT R29, R17, 0xffff, RZ, 0xc0, !PT ;  /* 0x0000ffff111d4812 */ /* 0x000fe200078ec0ff */
[----:B--23--:R-:W-:Y:S06]  /*5d90*/  @!P0 BRA `(.L_x_112) ;  /* 0x0000000000a48947 */ /* 0x00cfec0003800000 */
[----:B------:R-:W-:Y:S01]  /*5da0*/  IMAD.HI.U32 R36, R62, R25, RZ ;  /* 0x000000193e247227 */ /* 0x000fe200078e00ff */
[----:B------:R-:W-:Y:S02]  /*5db0*/  ISETP.NE.AND P0, PT, R24, 0x1, PT ;  /* 0x000000011800780c */ /* 0x000fe40003f05270 */
[----:B------:R-:W-:Y:S01]  /*5dc0*/  ISETP.NE.AND P2, PT, R26, 0x1, PT ;  /* 0x000000011a00780c */ /* 0x000fe20003f45270 */
[-C--:B------:R-:W-:Y:S01]  /*5dd0*/  IMAD.HI.U32 R34, R63, R56.reuse, RZ ;  /* 0x000000383f227227 */ /* 0x080fe200078e00ff */
[----:B------:R-:W-:Y:S02]  /*5de0*/  SHF.R.U32.HI R37, RZ, R61, R36 ;  /* 0x0000003dff257219 */ /* 0x000fe40000011624 */
[----:B------:R-:W-:Y:S01]  /*5df0*/  ISETP.NE.AND P3, PT, R28, 0x1, PT ;  /* 0x000000011c00780c */ /* 0x000fe20003f65270 */
[----:B------:R-:W-:Y:S01]  /*5e00*/  IMAD.HI.U32 R40, R29, R25, RZ ;  /* 0x000000191d287227 */ /* 0x000fe200078e00ff */
[----:B------:R-:W-:Y:S02]  /*5e10*/  SHF.R.U32.HI R34, RZ, R57, R34 ;  /* 0x00000039ff227219 */ /* 0x000fe40000011622 */
[----:B------:R-:W-:Y:S01]  /*5e20*/  SEL R3, R62, R37, !P0 ;  /* 0x000000253e037207 */ /* 0x000fe20004000000 */
[----:B------:R-:W-:Y:S01]  /*5e30*/  IMAD.HI.U32 R38, R31, R56, RZ ;  /* 0x000000381f267227 */ /* 0x000fe200078e00ff */
[----:B------:R-:W-:Y:S03]  /*5e40*/  SEL R7, R63, R34, !P3 ;  /* 0x000000223f077207 */ /* 0x000fe60005800000 */
[-C--:B------:R-:W-:Y:S01]  /*5e50*/  IMAD.HI.U32 R34, R3, R22.reuse, RZ ;  /* 0x0000001603227227 */ /* 0x080fe200078e00ff */
[----:B------:R-:W-:Y:S03]  /*5e60*/  SHF.R.U32.HI R38, RZ, R57, R38 ;  /* 0x00000039ff267219 */ /* 0x000fe60000011626 */
[----:B------:R-:W-:Y:S01]  /*5e70*/  IMAD.HI.U32 R36, R7, R22, RZ ;  /* 0x0000001607247227 */ /* 0x000fe200078e00ff */
[----:B------:R-:W-:Y:S02]  /*5e80*/  @P2 SHF.R.U32.HI R3, RZ, R23, R34 ;  /* 0x00000017ff032219 */ /* 0x000fe40000011622 */
[----:B------:R-:W-:Y:S02]  /*5e90*/  SHF.R.U32.HI R34, RZ, R61, R40 ;  /* 0x0000003dff227219 */ /* 0x000fe40000011628 */
[----:B------:R-:W-:Y:S01]  /*5ea0*/  @P2 SHF.R.U32.HI R7, RZ, R23, R36 ;  /* 0x00000017ff072219 */ /* 0x000fe20000011624 */
[C---:B------:R-:W-:Y:S01]  /*5eb0*/  IMAD R2, R26.reuse, R3, RZ ;  /* 0x000000031a027224 */ /* 0x040fe200078e02ff */
[----:B------:R-:W-:Y:S02]  /*5ec0*/  SEL R5, R29, R34, !P0 ;  /* 0x000000221d057207 */ /* 0x000fe40004000000 */
[----:B------:R-:W-:Y:S01]  /*5ed0*/  SEL R3, R31, R38, !P3 ;  /* 0x000000261f037207 */ /* 0x000fe20005800000 */
[----:B------:R-:W-:Y:S01]  /*5ee0*/  IMAD R4, R26, R7, RZ ;  /* 0x000000071a047224 */ /* 0x000fe200078e02ff */
[C---:B------:R-:W-:Y:S01]  /*5ef0*/  ISETP.GE.AND P0, PT, R5.reuse, R2, PT ;  /* 0x000000020500720c */ /* 0x040fe20003f06270 */
[----:B------:R-:W-:Y:S03]  /*5f00*/  IMAD.HI.U32 R6, R5, R22, RZ ;  /* 0x0000001605067227 */ /* 0x000fe600078e00ff */
[----:B------:R-:W-:Y:S01]  /*5f10*/  ISETP.GE.OR P0, PT, R3, R4, P0 ;  /* 0x000000040300720c */ /* 0x000fe20000706670 */
[----:B------:R-:W-:Y:S01]  /*5f20*/  IMAD.MOV R4, RZ, RZ, -R3 ;  /* 0x000000ffff047224 */ /* 0x000fe200078e0a03 */
[-C--:B------:R-:W-:Y:S03]  /*5f30*/  SHF.R.U32.HI R6, RZ, R23.reuse, R6 ;  /* 0x00000017ff067219 */ /* 0x080fe60000011606 */
[----:B------:R-:W-:Y:S01]  /*5f40*/  IMAD R31, R28, R4, R31 ;  /* 0x000000041c1f7224 */ /* 0x000fe200078e021f */
[----:B------:R-:W-:Y:S05]  /*5f50*/  SEL R15, R5, R6, !P2 ;  /* 0x00000006050f7207 */ /* 0x000fea0005000000 */
[----:B------:R-:W-:Y:S02]  /*5f60*/  IMAD.MOV R6, RZ, RZ, -R15 ;  /* 0x000000ffff067224 */ /* 0x000fe400078e0a0f */
[C---:B------:R-:W-:Y:S04]  /*5f70*/  @!P0 IMAD.HI.U32 R2, R3.reuse, R22, RZ ;  /* 0x0000001603028227 */ /* 0x040fe800078e00ff */
[----:B------:R-:W-:Y:S01]  /*5f80*/  IMAD R6, R26, R6, R5 ;  /* 0x000000061a067224 */ /* 0x000fe200078e0205 */
[----:B------:R-:W-:Y:S04]  /*5f90*/  @!P0 SHF.R.U32.HI R2, RZ, R23, R2 ;  /* 0x00000017ff028219 */ /* 0x000fe80000011602 */
[----:B------:R-:W-:Y:S02]  /*5fa0*/  @!P0 SEL R0, R3, R2, !P2 ;  /* 0x0000000203008207 */ /* 0x000fe40005000000 */
[----:B------:R-:W-:Y:S02]  /*5fb0*/  IADD3 R2, PT, PT, -R5, RZ, RZ ;  /* 0x000000ff05027210 */ /* 0x000fe40007ffe1ff */
[----:B------:R-:W-:Y:S01]  /*5fc0*/  @!P0 IADD3 R8, PT, PT, R15, -R0, RZ ;  /* 0x800000000f088210 */ /* 0x000fe20007ffe0ff */
[----:B------:R-:W-:Y:S02]  /*5fd0*/  @!P0 IMAD R0, R7, R6, R0 ;  /* 0x0000000607008224 */ /* 0x000fe400078e0200 */
[----:B------:R-:W-:Y:S02]  /*5fe0*/  IMAD R29, R24, R2, R29 ;  /* 0x00000002181d7224 */ /* 0x000fe400078e021d */
[----:B------:R-:W-:Y:S02]  /*5ff0*/  @!P0 IMAD R5, R8, R26, R3 ;  /* 0x0000001a08058224 */ /* 0x000fe400078e0203 */
[----:B------:R-:W-:Y:S04]  /*6000*/  @!P0 IMAD.MOV.U32 R3, RZ, RZ, R0 ;  /* 0x000000ffff038224 */ /* 0x000fe800078e0000 */
[----:B------:R-:W-:Y:S02]  /*6010*/  IMAD R31, R3, R28, R31 ;  /* 0x0000001c031f7224 */ /* 0x000fe400078e021f */
[----:B------:R-:W-:Y:S07]  /*6020*/  IMAD R29, R5, R24, R29 ;  /* 0x00000018051d7224 */ /* 0x000fee00078e021d */
.L_x_112:
[----:B-1----:R-:W-:Y:S01]  /*6030*/  @!P1 ISETP.NE.AND P0, PT, R10, 0x1, PT ;  /* 0x000000010a00980c */ /* 0x002fe20003f05270 */
[----:B------:R-:W-:Y:S01]  /*6040*/  @!P1 IMAD.HI.U32 R3, R29, R11, RZ ;  /* 0x0000000b1d039227 */ /* 0x000fe200078e00ff */
[----:B------:R-:W-:Y:S01]  /*6050*/  R2UR UR42, R21 ;  /* 0x00000000152a72ca */ /* 0x000fe200000e0000 */
[----:B------:R-:W-:Y:S01]  /*6060*/  BSSY.RECONVERGENT B6, `(.L_x_113) ;  /* 0x0000031000067945 */ /* 0x000fe20003800200 */
[----:B------:R-:W-:Y:S01]  /*6070*/  R2UR UR41, R20 ;  /* 0x00000000142972ca */ /* 0x000fe200000e0000 */
[----:B------:R-:W-:Y:S01]  /*6080*/  @!P1 IMAD.HI.U32 R0, R31, R12, RZ ;  /* 0x0000000c1f009227 */ /* 0x000fe200078e00ff */
[----:B------:R-:W-:Y:S02]  /*6090*/  @!P1 SHF.R.U32.HI R2, RZ, R14, R3 ;  /* 0x0000000eff029219 */ /* 0x000fe40000011603 */
[----:B------:R-:W-:Y:S01]  /*60a0*/  @!P1 ISETP.NE.AND P2, PT, R9, 0x1, PT ;  /* 0x000000010900980c */ /* 0x000fe20003f45270 */
[----:B------:R-:W-:Y:S01]  /*60b0*/  VIADD R76, R76, 0x1 ;  /* 0x000000014c4c7836 */ /* 0x000fe20000000000 */
[----:B------:R-:W-:Y:S02]  /*60c0*/  @!P1 SEL R2, R29, R2, !P0 ;  /* 0x000000021d029207 */ /* 0x000fe40004000000 */
[----:B------:R-:W-:Y:S02]  /*60d0*/  @!P1 SHF.R.U32.HI R0, RZ, R13, R0 ;  /* 0x0000000dff009219 */ /* 0x000fe40000011600 */
[----:B------:R-:W-:Y:S01]  /*60e0*/  LOP3.LUT P0, RZ, R67, 0x90, RZ, 0xc0, !PT ;  /* 0x0000009043ff7812 */ /* 0x000fe2000780c0ff */
[----:B------:R-:W-:Y:S01]  /*60f0*/  USHF.L.U32 UR42, UR42, 0x6, URZ ;  /* 0x000000062a2a7899 */ /* 0x000fe200080006ff */
[----:B------:R-:W-:Y:S01]  /*6100*/  @!P1 SEL R3, R31, R0, !P2 ;  /* 0x000000001f039207 */ /* 0x000fe20005000000 */
[----:B------:R-:W-:Y:S01]  /*6110*/  USHF.L.U32 UR41, UR41, 0x7, URZ ;  /* 0x0000000729297899 */ /* 0x000fe200080006ff */
[----:B------:R-:W-:Y:S03]  /*6120*/  @P4 SHF.R.U32.HI R68, RZ, 0x10, R17 ;  /* 0x00000010ff444819 */ /* 0x000fe60000011611 */
[----:B------:R-:W-:Y:S02]  /*6130*/  @!P1 IMAD.IADD R0, R2, 0x1, -R3 ;  /* 0x0000000102009824 */ /* 0x000fe400078e0a03 */
[----:B------:R-:W-:Y:S02]  /*6140*/  @!P1 IMAD.IADD R2, R3, 0x1, -R2 ;  /* 0x0000000103029824 */ /* 0x000fe400078e0a02 */
[----:B------:R-:W-:Y:S02]  /*6150*/  @!P1 IMAD R31, R0, R9, R31 ;  /* 0x00000009001f9224 */ /* 0x000fe400078e021f */
[----:B------:R-:W-:Y:S01]  /*6160*/  @!P1 IMAD R29, R2, R10, R29 ;  /* 0x0000000a021d9224 */ /* 0x000fe200078e021d */
[----:B------:R-:W-:Y:S06]  /*6170*/  @!P0 BRA `(.L_x_114) ;  /* 0x00000000007c8947 */ /* 0x000fec0003800000 */
[----:B------:R-:W1:Y:S01]  /*6180*/  LDCU.64 UR8, c[0x4][0x80] ;  /* 0x01001000ff0877ac */ /* 0x000e620008000a00 */
[----:B------:R-:W-:Y:S01]  /*6190*/  MOV R2, 0x0 ;  /* 0x0000000000027802 */ /* 0x000fe20000000f00 */
[----:B------:R-:W-:Y:S02]  /*61a0*/  HFMA2 R12, -RZ, RZ, 0, 5.9604644775390625e-08 ;  /* 0x00000001ff0c7431 */ /* 0x000fe400000001ff */
[----:B------:R-:W-:Y:S01]  /*61b0*/  IMAD.MOV.U32 R8, RZ, RZ, 0x70 ;  /* 0x00000070ff087424 */ /* 0x000fe200078e00ff */
[----:B------:R2:W3:Y:S01]  /*61c0*/  LDC.64 R14, c[0x4][R2] ;  /* 0x01000000020e7b82 */ /* 0x0004e20000000a00 */
[----:B------:R-:W4:Y:S01]  /*61d0*/  LDCU.64 UR6, c[0x4][0x88] ;  /* 0x01001100ff0677ac */ /* 0x000f220008000a00 */
[----:B------:R-:W-:Y:S01]  /*61e0*/  IMAD.MOV.U32 R13, RZ, RZ, RZ ;  /* 0x000000ffff0d7224 */ /* 0x000fe200078e00ff */
[----:B------:R-:W2:Y:S01]  /*61f0*/  LDCU.64 UR4, c[0x4][0x8] ;  /* 0x01000100ff0477ac */ /* 0x000ea20008000a00 */
[----:B-1----:R-:W-:Y:S01]  /*6200*/  MOV R5, UR9 ;  /* 0x0000000900057c02 */ /* 0x002fe20008000f00 */
[----:B------:R-:W-:Y:S01]  /*6210*/  IMAD.U32 R4, RZ, RZ, UR8 ;  /* 0x00000008ff047e24 */ /* 0x000fe2000f8e00ff */
[----:B----4-:R-:W-:Y:S01]  /*6220*/  MOV R7, UR7 ;  /* 0x0000000700077c02 */ /* 0x010fe20008000f00 */
[----:B------:R-:W-:Y:S01]  /*6230*/  IMAD.U32 R6, RZ, RZ, UR6 ;  /* 0x00000006ff067e24 */ /* 0x000fe2000f8e00ff */
[----:B--2---:R-:W-:Y:S01]  /*6240*/  MOV R11, UR5 ;  /* 0x00000005000b7c02 */ /* 0x004fe20008000f00 */
[----:B------:R-:W-:Y:S02]  /*6250*/  IMAD.U32 R10, RZ, RZ, UR4 ;  /* 0x00000004ff0a7e24 */ /* 0x000fe4000f8e00ff */
[----:B------:R-:W-:Y:S07]  /*6260*/  LEPC R20, `(.L_x_115) ;  /* 0x000000001014794e */ /* 0x000fee0000000000 */
[----:B---3-5:R-:W-:Y:S05]  /*6270*/  CALL.ABS.NOINC R14 ;  /* 0x000000000e007343 */ /* 0x028fea0003c00000 */
.L_x_115:
[----:B------:R-:W1:Y:S01]  /*6280*/  LDCU.64 UR8, c[0x4][0x80] ;  /* 0x01001000ff0877ac */ /* 0x000e620008000a00 */
[----:B------:R-:W2:Y:S01]  /*6290*/  LDC.64 R2, c[0x4][R2] ;  /* 0x0100000002027b82 */ /* 0x000ea20000000a00 */
[----:B------:R-:W-:Y:S02]  /*62a0*/  HFMA2 R12, -RZ, RZ, 0, 5.9604644775390625e-08 ;  /* 0x00000001ff0c7431 */ /* 0x000fe400000001ff */
[----:B------:R-:W-:Y:S02]  /*62b0*/  IMAD.MOV.U32 R8, RZ, RZ, 0x70 ;  /* 0x00000070ff087424 */ /* 0x000fe400078e00ff */
[----:B------:R-:W-:Y:S01]  /*62c0*/  IMAD.MOV.U32 R13, RZ, RZ, RZ ;  /* 0x000000ffff0d7224 */ /* 0x000fe200078e00ff */
[----:B------:R-:W3:Y:S01]  /*62d0*/  LDCU.64 UR6, c[0x4][0x88] ;  /* 0x01001100ff0677ac */ /* 0x000ee20008000a00 */
[----:B------:R-:W4:Y:S01]  /*62e0*/  LDCU.64 UR4, c[0x4][0x8] ;  /* 0x01000100ff0477ac */ /* 0x000f220008000a00 */
[----:B-1----:R-:W-:Y:S02]  /*62f0*/  MOV R4, UR8 ;  /* 0x0000000800047c02 */ /* 0x002fe40008000f00 */
[----:B------:R-:W-:Y:S02]  /*6300*/  MOV R5, UR9 ;  /* 0x0000000900057c02 */ /* 0x000fe40008000f00 */
[----:B---3--:R-:W-:Y:S01]  /*6310*/  MOV R7, UR7 ;  /* 0x0000000700077c02 */ /* 0x008fe20008000f00 */
[----:B------:R-:W-:Y:S01]  /*6320*/  IMAD.U32 R6, RZ, RZ, UR6 ;  /* 0x00000006ff067e24 */ /* 0x000fe2000f8e00ff */
[----:B----4-:R-:W-:Y:S01]  /*6330*/  MOV R11, UR5 ;  /* 0x00000005000b7c02 */ /* 0x010fe20008000f00 */
[----:B------:R-:W-:Y:S02]  /*6340*/  IMAD.U32 R10, RZ, RZ, UR4 ;  /* 0x00000004ff0a7e24 */ /* 0x000fe4000f8e00ff */
[----:B------:R-:W-:Y:S07]  /*6350*/  LEPC R20, `(.L_x_114) ;  /* 0x000000001014794e */ /* 0x000fee0000000000 */
[----:B--2---:R-:W-:Y:S05]  /*6360*/  CALL.ABS.NOINC R2 ;  /* 0x0000000002007343 */ /* 0x004fea0003c00000 */
.L_x_114:
[----:B------:R-:W-:Y:S05]  /*6370*/  BSYNC.RECONVERGENT B6 ;  /* 0x0000000000067941 */ /* 0x000fea0003800200 */
.L_x_113:
[----:B------:R-:W-:Y:S01]  /*6380*/  ISETP.NE.U32.AND P4, PT, R54, RZ, PT ;  /* 0x000000ff3600720c */ /* 0x000fe20003f85070 */
[----:B------:R-:W-:Y:S01]  /*6390*/  UISETP.NE.AND UP2, UPT, UR50, URZ, UPT ;  /* 0x000000ff3200728c */ /* 0x000fe2000bf45270 */
[----:B------:R-:W-:Y:S01]  /*63a0*/  ISETP.NE.U32.AND P2, PT, RZ, UR38, PT ;  /* 0x00000026ff007c0c */ /* 0x000fe2000bf45070 */
[----:B------:R-:W-:Y:S01]  /*63b0*/  UISETP.NE.U32.AND UP1, UPT, UR44, URZ, UPT ;  /* 0x000000ff2c00728c */ /* 0x000fe2000bf25070 */
[----:B------:R-:W-:Y:S01]  /*63c0*/  ISETP.NE.AND.EX P4, PT, R55, RZ, PT, P4 ;  /* 0x000000ff3700720c */ /* 0x000fe20003f85340 */
[----:B------:R-:W-:Y:S01]  /*63d0*/  UPLOP3.LUT UP0, UPT, UPT, UPT, UPT, 0x40, 0x4 ;  /* 0x000000000004789c */ /* 0x000fe20003f0e870 */
[----:B------:R-:W-:Y:S01]  /*63e0*/  ISETP.NE.AND.EX P2, PT, RZ, UR39, PT, P2 ;  /* 0x00000027ff007c0c */ /* 0x000fe2000bf45320 */
[----:B------:R-:W-:Y:S01]  /*63f0*/  UISETP.NE.AND.EX UP1, UPT, UR45, URZ, UPT, UP1 ;  /* 0x000000ff2d00728c */ /* 0x000fe2000bf25310 */
[----:B------:R-:W-:Y:S04]  /*6400*/  PLOP3.LUT P1, PT, PT, PT, UP2, 0x80, 0x8 ;  /* 0x000000000008781c */ /* 0x000fe80003f2f028 */
[----:B------:R-:W-:Y:S06]  /*6410*/  @UP2 UPLOP3.LUT UP0, UPT, UPT, UPT, UP1, 0x80, 0x8 ;  /* 0x000000000008289c */ /* 0x000fec0003f0f010 */
[----:B------:R-:W-:Y:S01]  /*6420*/  PLOP3.LUT P0, PT, PT, PT, UP0, 0x80, 0x8 ;  /* 0x000000000008781c */ /* 0x000fe20003f0f008 */
[----:B------:R-:W-:Y:S01]  /*6430*/  @!UPT UIADD3 URZ, UPT, UPT, URZ, URZ, URZ ;  /* 0x000000fffffff290 */ /* 0x000fe2000fffe0ff */
[----:B------:R-:W-:Y:S11]  /*6440*/  BRA.U !UP1, `(.L_x_116) ;  /* 0x0000000109387547 */ /* 0x000ff6000b800000 */
[----:B------:R-:W-:Y:S01]  /*6450*/  UISETP.NE.U32.AND UP0, UPT, UR38, URZ, UPT ;  /* 0x000000ff2600728c */ /* 0x000fe2000bf05070 */
[----:B------:R-:W-:Y:S02]  /*6460*/  HFMA2 R0, -RZ, RZ, 0, 5.9604644775390625e-08 ;  /* 0x00000001ff007431 */ /* 0x000fe400000001ff */
[----:B------:R-:W-:Y:S01]  /*6470*/  IMAD.MOV.U32 R59, RZ, RZ, 0x1 ;  /* 0x00000001ff3b7424 */ /* 0x000fe200078e00ff */
[----:B------:R-:W-:Y:S06]  /*6480*/  UISETP.NE.AND.EX UP0, UPT, UR39, URZ, UPT, UP0 ;  /* 0x000000ff2700728c */ /* 0x000fec000bf05300 */
[----:B------:R-:W-:Y:S05]  /*6490*/  PLOP3.LUT P3, PT, PT, PT, UP0, 0x80, 0x8 ;  /* 0x000000000008781c */ /* 0x000fea0003f6f008 */
[----:B------:R-:W1:Y:S01]  /*64a0*/  @UP0 LDCU.64 UR6, c[0x0][0x888] ;  /* 0x00011100ff0607ac */ /* 0x000e620008000a00 */
[----:B------:R-:W-:Y:S07]  /*64b0*/  @UP0 UIMAD UR4, UR36, UR44, URZ ;  /* 0x0000002c240402a4 */ /* 0x000fee000f8e02ff */
[----:B------:R-:W-:Y:S01]  /*64c0*/  @!P3 PRMT R59, R0, 0x7610, R59 ;  /* 0x00007610003bb816 */ /* 0x000fe2000000003b */
[----:B-1----:R-:W-:Y:S03]  /*64d0*/  @UP0 UIMAD.WIDE UR6, UR4, 0x4, UR6 ;  /* 0x00000004040608a5 */ /* 0x002fe6000f8e0206 */
[----:B------:R-:W1:Y:S03]  /*64e0*/  @!UP0 LDCU UR4, c[0x0][0x880] ;  /* 0x00011000ff0487ac */ /* 0x000e660008000800 */
[----:B------:R-:W-:Y:S01]  /*64f0*/  IMAD.U32 R2, RZ, RZ, UR6 ;  /* 0x00000006ff027e24 */ /* 0x000fe2000f8e00ff */
[----:B------:R-:W-:Y:S05]  /*6500*/  MOV R3, UR7 ;  /* 0x0000000700037c02 */ /* 0x000fea0008000f00 */
[----:B-----5:R2:W5:Y:S02]  /*6510*/  @P3 LDG.E R35, desc[UR46][R2.64] ;  /* 0x0000002e02233981 */ /* 0x020564000c1e1900 */
[----:B-12---:R-:W-:Y:S02]  /*6520*/  @!P3 IMAD.U32 R35, RZ, RZ, UR4 ;  /* 0x00000004ff23be24 */ /* 0x006fe4000f8e00ff */
.L_x_116:
[----:B------:R-:W-:Y:S05]  /*6530*/  @!P4 BRA `(.L_x_117) ;  /* 0x000000000020c947 */ /* 0x000fea0003800000 */
[----:B------:R-:W-:Y:S04]  /*6540*/  ISETP.NE.U32.AND P3, PT, R52, RZ, PT ;  /* 0x000000ff3400720c */ /* 0x000fe80003f65070 */
[----:B------:R-:W-:Y:S11]  /*6550*/  ISETP.NE.AND.EX P3, PT, R53, RZ, PT, P3 ;  /* 0x000000ff3500720c */ /* 0x000ff60003f65330 */
[----:B------:R-:W-:Y:S02]  /*6560*/  @!UPT UIADD3 URZ, UPT, UPT, URZ, URZ, URZ ;  /* 0x000000fffffff290 */ /* 0x000fe4000fffe0ff */
[----:B------:R-:W1:Y:S01]  /*6570*/  @P3 LDC.64 R2, c[0x0][0x8a8] ;  /* 0x00022a00ff023b82 */ /* 0x000e620000000a00 */
[----:B------:R-:W-:Y:S04]  /*6580*/  @P3 IMAD R0, R54, UR36, RZ ;  /* 0x0000002436003c24 */ /* 0x000fe8000f8e02ff */
[----:B-1----:R-:W-:Y:S05]  /*6590*/  @P3 IMAD.WIDE R2, R0, 0x4, R2 ;  /* 0x0000000400023825 */ /* 0x002fea00078e0202 */
[----:B-----5:R1:W5:Y:S02]  /*65a0*/  @P3 LDG.E R32, desc[UR46][R2.64] ;  /* 0x0000002e02203981 */ /* 0x020364000c1e1900 */
[----:B-1----:R-:W2:Y:S02]  /*65b0*/  @!P3 LDC R32, c[0x0][0x8a0] ;  /* 0x00022800ff20bb82 */ /* 0x002ea40000000800 */
.L_x_117:
[----:B-----5:R-:W-:Y:S01]  /*65c0*/  FSETP.NEU.AND P3, PT, R35, RZ, PT ;  /* 0x000000ff2300720b */ /* 0x020fe20003f6d000 */
[----:B------:R-:W-:Y:S01]  /*65d0*/  IMAD.SHL.U32 R77, R64, 0x2, RZ ;  /* 0x00000002404d7824 */ /* 0x000fe200078e00ff */
[----:B------:R-:W-:Y:S01]  /*65e0*/  SEL R5, RZ, 0xffffffff, P2 ;  /* 0xffffffffff057807 */ /* 0x000fe20001000000 */
[----:B------:R-:W-:Y:S01]  /*65f0*/  BSSY B1, `(.L_x_118) ;  /* 0x0000034000017945 */ /* 0x000fe20003800000 */
[----:B------:R-:W-:Y:S01]  /*6600*/  @P1 LOP3.LUT P2, RZ, R59, 0xff, RZ, 0xc0, !PT ;  /* 0x000000ff3bff1812 */ /* 0x000fe2000784c0ff */
[----:B------:R-:W-:Y:S01]  /*6610*/  IMAD.MOV.U32 R39, RZ, RZ, 0x1 ;  /* 0x00000001ff277424 */ /* 0x000fe200078e00ff */
[----:B------:R-:W-:Y:S01]  /*6620*/  @P1 SEL R0, RZ, 0xffffffff, P3 ;  /* 0xffffffffff001807 */ /* 0x000fe20001800000 */
[C---:B------:R-:W-:Y:S01]  /*6630*/  IMAD R34, R30.reuse, 0x40, R33 ;  /* 0x000000401e227824 */ /* 0x040fe200078e0221 */
[----:B------:R-:W-:Y:S01]  /*6640*/  LOP3.LUT R71, R71, 0x1, RZ, 0x3c, !PT ;  /* 0x0000000147477812 */ /* 0x000fe200078e3cff */
[----:B------:R-:W-:Y:S01]  /*6650*/  IMAD.MOV.U32 R38, RZ, RZ, RZ ;  /* 0x000000ffff267224 */ /* 0x000fe200078e00ff */
[----:B------:R-:W-:Y:S02]  /*6660*/  @P0 SEL R0, R5, R0, !P2 ;  /* 0x0000000005000207 */ /* 0x000fe40005000000 */
[----:B------:R-:W-:Y:S02]  /*6670*/  CS2R R50, SRZ ;  /* 0x0000000000327805 */ /* 0x000fe4000001ff00 */
[----:B------:R-:W-:Y:S02]  /*6680*/  LEA R74, R30, UR48, 0x3 ;  /* 0x000000301e4a7c11 */ /* 0x000fe4000f8e18ff */
[----:B------:R-:W-:Y:S02]  /*6690*/  CS2R R48, SRZ ;  /* 0x0000000000307805 */ /* 0x000fe4000001ff00 */
[----:B------:R-:W-:Y:S02]  /*66a0*/  @P1 LOP3.LUT R0, R0, 0x1, RZ, 0xc0, !PT ;  /* 0x0000000100001812 */ /* 0x000fe400078ec0ff */
[----:B------:R-:W-:Y:S02]  /*66b0*/  CS2R R42, SRZ ;  /* 0x00000000002a7805 */ /* 0x000fe4000001ff00 */
[----:B------:R-:W-:Y:S02]  /*66c0*/  SHF.L.U32 R3, R70, 0x1f, RZ ;  /* 0x0000001f46037819 */ /* 0x000fe400000006ff */
[----:B------:R-:W-:Y:S02]  /*66d0*/  CS2R R40, SRZ ;  /* 0x0000000000287805 */ /* 0x000fe4000001ff00 */
[----:B------:R-:W-:Y:S01]  /*66e0*/  ISETP.NE.U32.OR P5, PT, R0, 0x1, !P1 ;  /* 0x000000010000780c */ /* 0x000fe20004fa5470 */
[----:B------:R-:W-:Y:S01]  /*66f0*/  VIADD R82, R77, UR48 ;  /* 0x000000304d527c36 */ /* 0x000fe20008000000 */
[----:B------:R-:W-:Y:S02]  /*6700*/  PLOP3.LUT P2, PT, PT, PT, UP1, 0x80, 0x8 ;  /* 0x000000000008781c */ /* 0x000fe40003f4f018 */
[----:B------:R-:W-:Y:S02]  /*6710*/  SEL R0, RZ, 0xffffffff, P3 ;  /* 0xffffffffff007807 */ /* 0x000fe40001800000 */
[----:B------:R-:W-:Y:S02]  /*6720*/  LOP3.LUT P3, R75, R59, 0xff, RZ, 0xc0, !PT ;  /* 0x000000ff3b4b7812 */ /* 0x000fe4000786c0ff */
[----:B------:R-:W-:Y:S05]  /*6730*/  P2R R78, PR, RZ, 0x20 ;  /* 0x00000020ff4e7803 */ /* 0x000fea0000000000 */
[----:B------:R-:W-:Y:S02]  /*6740*/  @P5 SHF.L.U32 R2, R71, 0x1f, RZ ;  /* 0x0000001f47025819 */ /* 0x000fe400000006ff */
[----:B------:R-:W-:Y:S02]  /*6750*/  @P2 SEL R0, R5, R0, !P3 ;  /* 0x0000000005002207 */ /* 0x000fe40005800000 */
[----:B------:R-:W1:Y:S02]  /*6760*/  @P5 SYNCS.PHASECHK.TRANS64.TRYWAIT P1, [UR48+0xd0], R2 ;  /* 0x0000d002ff0055a7 */ /* 0x000e640008021130 */
[----:B------:R-:W-:Y:S04]  /*6770*/  LOP3.LUT R0, R0, 0x1, RZ, 0xc0, !PT ;  /* 0x0000000100007812 */ /* 0x000fe800078ec0ff */
[----:B------:R-:W-:Y:S04]  /*6780*/  ISETP.NE.U32.AND P4, PT, R0, 0x1, PT ;  /* 0x000000010000780c */ /* 0x000fe80003f85070 */
[----:B------:R-:W-:Y:S01]  /*6790*/  P2R R80, PR, RZ, 0x10 ;  /* 0x00000010ff507803 */ /* 0x000fe20000000000 */
[----:B------:R3:W4:Y:S01]  /*67a0*/  SYNCS.PHASECHK.TRANS64.TRYWAIT P0, [R74+URZ+0x140], R3 ;  /* 0x000140034a0075a7 */ /* 0x00072200080011ff */
[----:B-1----:R-:W-:Y:S01]  /*67b0*/  @P5 SEL R39, RZ, 0x1, !P1 ;  /* 0x00000001ff275807 */ /* 0x002fe20004800000 */
[----:B---3--:R-:W-:Y:S06]  /*67c0*/  @!P5 BRA `(.L_x_119) ;  /* 0x000000000058d947 */ /* 0x008fec0003800000 */
[C---:B------:R-:W-:Y:S01]  /*67d0*/  VIADD R0, R82.reuse, 0x200 ;  /* 0x0000020052007836 */ /* 0x040fe20000000000 */
[----:B------:R-:W-:Y:S01]  /*67e0*/  LOP3.LUT P5, RZ, R65, 0x40, RZ, 0xc0, !PT ;  /* 0x0000004041ff7812 */ /* 0x000fe200078ac0ff */
[----:B------:R-:W-:Y:S01]  /*67f0*/  BSSY B0, `(.L_x_120) ;  /* 0x000000e000007945 */ /* 0x000fe20003800000 */
[----:B------:R-:W-:Y:S01]  /*6800*/  ISETP.NE.AND P2, PT, R39, RZ, PT ;  /* 0x000000ff2700720c */ /* 0x000fe20003f45270 */
[----:B------:R-:W-:Y:S01]  /*6810*/  @P4 VIADD R2, R82, 0x210 ;  /* 0x0000021052024836 */ /* 0x000fe20000000000 */
[----:B------:R-:W-:Y:S01]  /*6820*/  PLOP3.LUT P1, PT, PT, PT, PT, 0x8, 0x80 ;  /* 0x000000000080781c */ /* 0x000fe20003f2e170 */
[----:B------:R-:W-:Y:S01]  /*6830*/  IMAD.MOV.U32 R51, RZ, RZ, RZ ;  /* 0x000000ffff337224 */ /* 0x000fe200078e00ff */
[----:B------:R-:W-:Y:S02]  /*6840*/  @P4 PLOP3.LUT P1, PT, P5, PT, PT, 0x80, 0x8 ;  /* 0x000000000008481c */ /* 0x000fe40002f2f070 */
[----:B------:R-:W-:Y:S02]  /*6850*/  CS2R R48, SRZ ;  /* 0x0000000000307805 */ /* 0x000fe4000001ff00 */
[----:B------:R-:W-:Y:S02]  /*6860*/  CS2R R42, SRZ ;  /* 0x00000000002a7805 */ /* 0x000fe4000001ff00 */
[----:B------:R-:W-:Y:S07]  /*6870*/  CS2R R40, SRZ ;  /* 0x0000000000287805 */ /* 0x000fee000001ff00 */
[----:B------:R-:W-:Y:S01]  /*6880*/  @P1 VIADD R2, R0, 0xfffffff0 ;  /* 0xfffffff000021836 */ /* 0x000fe20000000000 */
[----:B------:R-:W-:Y:S06]  /*6890*/  @P2 BRA `(.L_x_121) ;  /* 0x00000000000c2947 */ /* 0x000fec0003800000 */
[----:B------:R-:W-:Y:S04]  /*68a0*/  SHF.L.U32 R5, R71, 0x1f, RZ ;  /* 0x0000001f47057819 */ /* 0x000fe800000006ff */
[----:B------:R-:W1:Y:S02]  /*68b0*/  SYNCS.PHASECHK.TRANS64.TRYWAIT P1, [UR48+0xd0], R5 ;  /* 0x0000d005ff0075a7 */ /* 0x000e640008021130 */
[----:B-1----:R-:W-:Y:S05]  /*68c0*/  @!P1 BRA `(.L_x_122) ;  /* 0x00000034000c9947 */ /* 0x002fea0003800000 */
.L_x_121:
[----:B------:R-:W-:Y:S05]  /*68d0*/  BSYNC B0 ;  /* 0x0000000000007941 */ /* 0x000fea0003800000 */
.L_x_120:
[----:B------:R-:W-:Y:S01]  /*68e0*/  ISETP.NE.AND P1, PT, R80, RZ, PT ;  /* 0x000000ff5000720c */ /* 0x000fe20003f25270 */
[----:B------:R-:W-:Y:S11]  /*68f0*/  HFMA2 R38, -RZ, RZ, 0, 5.9604644775390625e-08 ;  /* 0x00000001ff267431 */ /* 0x000ff600000001ff */
[----:B------:R-:W-:Y:S01]  /*6900*/  @!UPT UIADD3 URZ, UPT, UPT, URZ, URZ, URZ ;  /* 0x000000fffffff290 */ /* 0x000fe2000fffe0ff */
[----:B------:R3:W1:Y:S04]  /*6910*/  @P1 LDS.128 R48, [R2] ;  /* 0x0000000002301984 */ /* 0x0006680000000c00 */
[----:B------:R3:W1:Y:S02]  /*6920*/  @P1 LDS.128 R40, [R77+UR48+0x200] ;  /* 0x000200304d281984 */ /* 0x0006640008000c00 */
.L_x_119:
[----:B------:R-:W-:Y:S05]  /*6930*/  BSYNC B1 ;  /* 0x0000000000017941 */ /* 0x000fea0003800000 */
.L_x_118:
[----:B-1----:R-:W-:Y:S04]  /*6940*/  SHF.R.U32.HI R5, RZ, 0x15, R34 ;  /* 0x00000015ff057819 */ /* 0x002fe80000011622 */
[----:B------:R-:W-:Y:S01]  /*6950*/  LOP3.LUT P1, RZ, R5, 0x3, R66, 0x48, !PT ;  /* 0x0000000305ff7812 */ /* 0x000fe20007824842 */
[----:B------:R-:W-:Y:S01]  /*6960*/  @!UPT UIADD3 URZ, UPT, UPT, URZ, URZ, URZ ;  /* 0x000000fffffff290 */ /* 0x000fe2000fffe0ff */
[----:B----4-:R-:W-:Y:S11]  /*6970*/  @P0 BRA `(.L_x_123) ;  /* 0x0000000000080947 */ /* 0x010ff60003800000 */
[----:B------:R-:W1:Y:S02]  /*6980*/  SYNCS.PHASECHK.TRANS64.TRYWAIT P0, [R74+URZ+0x140], R3 ;  /* 0x000140034a0075a7 */ /* 0x000e6400080011ff */
[----:B-1----:R-:W-:Y:S05]  /*6990*/  @!P0 BRA `(.L_x_124) ;  /* 0x0000003000f08947 */ /* 0x002fea0003800000 */
.L_x_123:
[----:B------:R-:W-:Y:S05]  /*69a0*/  @!P1 BRA `(.L_x_125) ;  /* 0x0000000000409947 */ /* 0x000fea0003800000 */
[----:B------:R-:W4:Y:S01]  /*69b0*/  LDCU.64 UR8, c[0x4][0x70] ;  /* 0x01000e00ff0877ac */ /* 0x000f220008000a00 */
[----:B-1----:R-:W-:Y:S01]  /*69c0*/  MOV R3, 0x0 ;  /* 0x0000000000037802 */ /* 0x002fe20000000f00 */
[----:B------:R-:W-:Y:S02]  /*69d0*/  HFMA2 R12, -RZ, RZ, 0, 5.9604644775390625e-08 ;  /* 0x00000001ff0c7431 */ /* 0x000fe400000001ff */
[----:B------:R-:W-:Y:S02]  /*69e0*/  IMAD.MOV.U32 R8, RZ, RZ, 0x192 ;  /* 0x00000192ff087424 */ /* 0x000fe400078e00ff */
[----:B------:R-:W-:Y:S01]  /*69f0*/  IMAD.MOV.U32 R13, RZ, RZ, RZ ;  /* 0x000000ffff0d7224 */ /* 0x000fe200078e00ff */
[----:B------:R-:W1:Y:S01]  /*6a00*/  LDCU.64 UR6, c[0x4][0x78] ;  /* 0x01000f00ff0677ac */ /* 0x000e620008000a00 */
[----:B---3--:R-:W3:Y:S01]  /*6a10*/  LDC.64 R2, c[0x4][R3] ;  /* 0x0100000003027b82 */ /* 0x008ee20000000a00 */
[----:B------:R-:W5:Y:S01]  /*6a20*/  LDCU.64 UR4, c[0x4][0x10] ;  /* 0x01000200ff0477ac */ /* 0x000f620008000a00 */
[----:B----4-:R-:W-:Y:S01]  /*6a30*/  MOV R5, UR9 ;  /* 0x0000000900057c02 */ /* 0x010fe20008000f00 */
[----:B------:R-:W-:Y:S01]  /*6a40*/  IMAD.U32 R4, RZ, RZ, UR8 ;  /* 0x00000008ff047e24 */ /* 0x000fe2000f8e00ff */
[----:B-1----:R-:W-:Y:S01]  /*6a50*/  MOV R7, UR7 ;  /* 0x0000000700077c02 */ /* 0x002fe20008000f00 */
[----:B------:R-:W-:Y:S01]  /*6a60*/  IMAD.U32 R6, RZ, RZ, UR6 ;  /* 0x00000006ff067e24 */ /* 0x000fe2000f8e00ff */
[----:B-----5:R-:W-:Y:S01]  /*6a70*/  MOV R11, UR5 ;  /* 0x00000005000b7c02 */ /* 0x020fe20008000f00 */
[----:B------:R-:W-:Y:S02]  /*6a80*/  IMAD.U32 R10, RZ, RZ, UR4 ;  /* 0x00000004ff0a7e24 */ /* 0x000fe4000f8e00ff */
[----:B------:R-:W-:Y:S07]  /*6a90*/  LEPC R20, `(.L_x_125) ;  /* 0x000000001014794e */ /* 0x000fee0000000000 */
[----:B--23--:R-:W-:Y:S05]  /*6aa0*/  CALL.ABS.NOINC R2 ;  /* 0x0000000002007343 */ /* 0x00cfea0003c00000 */
.L_x_125:
[----:B------:R-:W-:Y:S05]  /*6ab0*/  WARPSYNC.ALL ;  /* 0x0000000000007948 */ /* 0x000fea0003800000 */
[----:B------:R-:W-:Y:S01]  /*6ac0*/  R2UR UR4, R34 ;  /* 0x00000000220472ca */ /* 0x000fe200000e0000 */
[--C-:B------:R-:W-:Y:S01]  /*6ad0*/  HADD2.F32 R20, -RZ, R40.reuse.H0_H0 ;  /* 0x20000028ff147230 */ /* 0x100fe20000004100 */
[----:B------:R-:W-:Y:S01]  /*6ae0*/  MOV R81, 0x10 ;  /* 0x0000001000517802 */ /* 0x000fe20000000f00 */
[----:B------:R-:W-:Y:S01]  /*6af0*/  HADD2.F32 R21, -RZ, R40.H1_H1 ;  /* 0x30000028ff157230 */ /* 0x000fe20000004100 */
[----:B------:R-:W-:Y:S01]  /*6b00*/  LOP3.LUT P6, RZ, R65, 0x40, RZ, 0xc0, !PT ;  /* 0x0000004041ff7812 */ /* 0x000fe200078cc0ff */
[----:B------:R-:W-:Y:S01]  /*6b10*/  HADD2.F32 R36, -RZ, R41.H1_H1 ;  /* 0x30000029ff247230 */ /* 0x000fe20000004100 */
[----:B------:R-:W-:Y:S01]  /*6b20*/  ISETP.NE.AND P0, PT, R72, RZ, PT ;  /* 0x000000ff4800720c */ /* 0x000fe20003f05270 */
[----:B------:R-:W-:Y:S01]  /*6b30*/  HADD2.F32 R37, -RZ, R43.H0_H0 ;  /* 0x2000002bff257230 */ /* 0x000fe20000004100 */
[----:B------:R-:W-:Y:S01]  /*6b40*/  SEL R81, R81, 0xfffffff0, !P6 ;  /* 0xfffffff051517807 */ /* 0x000fe20007000000 */
[----:B------:R-:W-:Y:S03]  /*6b50*/  BSSY.RECONVERGENT B0, `(.L_x_126) ;  /* 0x000004f000007945 */ /* 0x000fe60003800200 */
[----:B------:R-:W-:Y:S01]  /*6b60*/  IADD3 R79, PT, PT, R82, R81, RZ ;  /* 0x00000051524f7210 */ /* 0x000fe20007ffe0ff */
[----:B------:R-:W2:Y:S02]  /*6b70*/  LDTM.x16 R4, tmem[UR4] ;  /* 0x00000004000479ee */ /* 0x000ea40008240000 */
[C---:B--2---:R-:W-:Y:S01]  /*6b80*/  FMUL R0, R32.reuse, R4 ;  /* 0x0000000420007220 */ /* 0x044fe20000400000 */
[C---:B---3--:R-:W-:Y:S01]  /*6b90*/  FMUL R2, R32.reuse, R5 ;  /* 0x0000000520027220 */ /* 0x048fe20000400000 */
[C---:B-1----:R-:W-:Y:S01]  /*6ba0*/  FMUL R3, R32.reuse, R6 ;  /* 0x0000000620037220 */ /* 0x042fe20000400000 */
[C---:B------:R-:W-:Y:S01]  /*6bb0*/  FMUL R7, R32.reuse, R7 ;  /* 0x0000000720077220 */ /* 0x040fe20000400000 */
[C---:B------:R-:W-:Y:S01]  /*6bc0*/  FFMA R0, R35.reuse, R20, R0 ;  /* 0x0000001423007223 */ /* 0x040fe20000000000 */
[----:B------:R-:W-:Y:S02]  /*6bd0*/  HADD2.F32 R20, -RZ, R41.H0_H0 ;  /* 0x20000029ff147230 */ /* 0x000fe40000004100 */
[C---:B------:R-:W-:Y:S01]  /*6be0*/  FFMA R2, R35.reuse, R21, R2 ;  /* 0x0000001523027223 */ /* 0x040fe20000000002 */
[--C-:B------:R-:W-:Y:S02]  /*6bf0*/  HADD2.F32 R21, -RZ, R42.reuse.H0_H0 ;  /* 0x2000002aff157230 */ /* 0x100fe40000004100 */
[C---:B------:R-:W-:Y:S01]  /*6c00*/  FMUL R4, R32.reuse, R8 ;  /* 0x0000000820047220 */ /* 0x040fe20000400000 */
[C---:B------:R-:W-:Y:S01]  /*6c10*/  FMUL R5, R32.reuse, R9 ;  /* 0x0000000920057220 */ /* 0x040fe20000400000 */
[C---:B------:R-:W-:Y:S01]  /*6c20*/  FFMA R3, R35.reuse, R20, R3 ;  /* 0x0000001423037223 */ /* 0x040fe20000000003 */
[----:B------:R-:W-:Y:S02]  /*6c30*/  HADD2.F32 R20, -RZ, R42.H1_H1 ;  /* 0x3000002aff147230 */ /* 0x000fe40000004100 */
[C---:B------:R-:W-:Y:S01]  /*6c40*/  FFMA R7, R35.reuse, R36, R7 ;  /* 0x0000002423077223 */ /* 0x040fe20000000007 */
[C---:B------:R-:W-:Y:S01]  /*6c50*/  FMUL R6, R32.reuse, R10 ;  /* 0x0000000a20067220 */ /* 0x040fe20000400000 */
[----:B------:R-:W-:Y:S02]  /*6c60*/  HADD2.F32 R36, -RZ, R43.H1_H1 ;  /* 0x3000002bff247230 */ /* 0x000fe40000004100 */
[C---:B------:R-:W-:Y:S01]  /*6c70*/  FMUL R11, R32.reuse, R11 ;  /* 0x0000000b200b7220 */ /* 0x040fe20000400000 */
[C---:B------:R-:W-:Y:S01]  /*6c80*/  FFMA R4, R35.reuse, R21, R4 ;  /* 0x0000001523047223 */ /* 0x040fe20000000004 */
[C---:B------:R-:W-:Y:S01]  /*6c90*/  FFMA R5, R35.reuse, R20, R5 ;  /* 0x0000001423057223 */ /* 0x040fe20000000005 */
[C---:B------:R-:W-:Y:S01]  /*6ca0*/  FFMA R6, R35.reuse, R37, R6 ;  /* 0x0000002523067223 */ /* 0x040fe20000000006 */
[--C-:B------:R-:W-:Y:S02]  /*6cb0*/  HADD2.F32 R20, -RZ, R48.reuse.H0_H0 ;  /* 0x20000030ff147230 */ /* 0x100fe40000004100 */
[C---:B------:R-:W-:Y:S01]  /*6cc0*/  FFMA R11, R35.reuse, R36, R11 ;  /* 0x00000024230b7223 */ /* 0x040fe2000000000b */
[C---:B------:R-:W-:Y:S01]  /*6cd0*/  FMUL R8, R32.reuse, R12 ;  /* 0x0000000c20087220 */ /* 0x040fe20000400000 */
[----:B------:R-:W-:Y:S02]  /*6ce0*/  HADD2.F32 R36, -RZ, R48.H1_H1 ;  /* 0x30000030ff247230 */ /* 0x000fe40000004100 */
[C---:B------:R-:W-:Y:S01]  /*6cf0*/  FMUL R9, R32.reuse, R13 ;  /* 0x0000000d20097220 */ /* 0x040fe20000400000 */
[--C-:B------:R-:W-:Y:S02]  /*6d00*/  HADD2.F32 R21, -RZ, R49.reuse.H0_H0 ;  /* 0x20000031ff157230 */ /* 0x100fe40000004100 */
[C---:B------:R-:W-:Y:S01]  /*6d10*/  FMUL R10, R32.reuse, R14 ;  /* 0x0000000e200a7220 */ /* 0x040fe20000400000 */
[C---:B------:R-:W-:Y:S01]  /*6d20*/  FFMA R8, R35.reuse, R20, R8 ;  /* 0x0000001423087223 */ /* 0x040fe20000000008 */
[----:B------:R-:W-:Y:S02]  /*6d30*/  HADD2.F32 R20, -RZ, R49.H1_H1 ;  /* 0x30000031ff147230 */ /* 0x000fe40000004100 */
[C---:B------:R-:W-:Y:S01]  /*6d40*/  FFMA R9, R35.reuse, R36, R9 ;  /* 0x0000002423097223 */ /* 0x040fe20000000009 */
[C---:B------:R-:W-:Y:S01]  /*6d50*/  FMUL R15, R32.reuse, R15 ;  /* 0x0000000f200f7220 */ /* 0x040fe20000400000 */
[C---:B------:R-:W-:Y:S01]  /*6d60*/  FFMA R10, R35.reuse, R21, R10 ;  /* 0x00000015230a7223 */ /* 0x040fe2000000000a */
[--C-:B------:R-:W-:Y:S02]  /*6d70*/  HADD2.F32 R21, -RZ, R50.reuse.H0_H0 ;  /* 0x20000032ff157230 */ /* 0x100fe40000004100 */
[C---:B------:R-:W-:Y:S01]  /*6d80*/  FMUL R12, R32.reuse, R16 ;  /* 0x00000010200c7220 */ /* 0x040fe20000400000 */
[----:B------:R-:W-:Y:S02]  /*6d90*/  HADD2.F32 R36, -RZ, R50.H1_H1 ;  /* 0x30000032ff247230 */ /* 0x000fe40000004100 */
[C---:B------:R-:W-:Y:S01]  /*6da0*/  FFMA R15, R35.reuse, R20, R15 ;  /* 0x00000014230f7223 */ /* 0x040fe2000000000f */
[C---:B------:R-:W-:Y:S01]  /*6db0*/  FMUL R13, R32.reuse, R17 ;  /* 0x00000011200d7220 */ /* 0x040fe20000400000 */
[--C-:B------:R-:W-:Y:S02]  /*6dc0*/  HADD2.F32 R37, -RZ, R51.reuse.H0_H0 ;  /* 0x20000033ff257230 */ /* 0x100fe40000004100 */
[C---:B------:R-:W-:Y:S01]  /*6dd0*/  FMUL R14, R32.reuse, R18 ;  /* 0x00000012200e7220 */ /* 0x040fe20000400000 */
[----:B------:R-:W-:Y:S02]  /*6de0*/  HADD2.F32 R20, -RZ, R51.H1_H1 ;  /* 0x30000033ff147230 */ /* 0x000fe40000004100 */
[----:B------:R-:W-:Y:S01]  /*6df0*/  FMUL R19, R32, R19 ;  /* 0x0000001320137220 */ /* 0x000fe20000400000 */
[----:B------:R-:W-:Y:S01]  /*6e00*/  F2FP.F16.F32.PACK_AB R44, R2, R0 ;  /* 0x00000000022c723e */ /* 0x000fe200000000ff */
[----:B------:R-:W-:Y:S01]  /*6e10*/  FFMA R12, R35, R21, R12 ;  /* 0x00000015230c7223 */ /* 0x000fe2000000000c */
[----:B------:R-:W-:Y:S01]  /*6e20*/  F2FP.F16.F32.PACK_AB R45, R7, R3 ;  /* 0x00000003072d723e */ /* 0x000fe200000000ff */
[----:B------:R-:W-:Y:S01]  /*6e30*/  FFMA R13, R35, R36, R13 ;  /* 0x00000024230d7223 */ /* 0x000fe2000000000d */
[----:B------:R-:W-:Y:S01]  /*6e40*/  F2FP.F16.F32.PACK_AB R46, R5, R4 ;  /* 0x00000004052e723e */ /* 0x000fe200000000ff */
[----:B------:R-:W-:Y:S01]  /*6e50*/  FFMA R14, R35, R37, R14 ;  /* 0x00000025230e7223 */ /* 0x000fe2000000000e */
[----:B------:R-:W-:Y:S01]  /*6e60*/  F2FP.F16.F32.PACK_AB R47, R11, R6 ;  /* 0x000000060b2f723e */ /* 0x000fe200000000ff */
[----:B------:R-:W-:Y:S01]  /*6e70*/  FFMA R19, R35, R20, R19 ;  /* 0x0000001423137223 */ /* 0x000fe20000000013 */
[----:B------:R-:W-:Y:S02]  /*6e80*/  F2FP.F16.F32.PACK_AB R84, R9, R8 ;  /* 0x000000080954723e */ /* 0x000fe400000000ff */
[----:B------:R-:W-:Y:S01]  /*6e90*/  F2FP.F16.F32.PACK_AB R85, R15, R10 ;  /* 0x0000000a0f55723e */ /* 0x000fe200000000ff */
[----:B------:R1:W-:Y:S01]  /*6ea0*/  STS.128 [R77+UR48+0x200], R44 ;  /* 0x0002002c4d007988 */ /* 0x0003e20008000c30 */
[----:B------:R-:W-:Y:S02]  /*6eb0*/  F2FP.F16.F32.PACK_AB R86, R13, R12 ;  /* 0x0000000c0d56723e */ /* 0x000fe400000000ff */
[----:B------:R-:W-:Y:S05]  /*6ec0*/  F2FP.F16.F32.PACK_AB R87, R19, R14 ;  /* 0x0000000e1357723e */ /* 0x000fea00000000ff */
[----:B------:R1:W-:Y:S01]  /*6ed0*/  STS.128 [R79+0x200], R84 ;  /* 0x000200544f007388 */ /* 0x0003e20000000c00 */
[----:B------:R-:W-:Y:S01]  /*6ee0*/  @!PT LDS RZ, [RZ] ;  /* 0x00000000fffff984 */ /* 0x000fe20000000800 */
[----:B------:R-:W-:Y:S01]  /*6ef0*/  @!PT LDS RZ, [RZ] ;  /* 0x00000000fffff984 */ /* 0x000fe20000000800 */
[----:B------:R-:W-:Y:S01]  /*6f00*/  @!PT LDS RZ, [RZ] ;  /* 0x00000000fffff984 */ /* 0x000fe20000000800 */
[----:B------:R-:W-:Y:S01]  /*6f10*/  @!PT LDS RZ, [RZ] ;  /* 0x00000000fffff984 */ /* 0x000fe20000000800 */
[----:B------:R2:W-:Y:S07]  /*6f20*/  MEMBAR.ALL.CTA ;  /* 0x0000000000007992 */ /* 0x0005ee0000008000 */
[----:B--2---:R-:W2:Y:S02]  /*6f30*/  FENCE.VIEW.ASYNC.S ;  /* 0x00000000000073c6 */ /* 0x004ea40000000000 */
[----:B--2---:R-:W-:Y:S06]  /*6f40*/  BAR.SYNC.DEFER_BLOCKING 0x1, 0x80 ;  /* 0x0042000000007b1d */ /* 0x004fec0000010000 */
[----:B------:R-:W-:Y:S05]  /*6f50*/  @P0 BRA `(.L_x_127) ;  /* 0x0000000000380947 */ /* 0x000fea0003800000 */
[----:B------:R-:W-:Y:S02]  /*6f60*/  UIADD3 UR4, UPT, UPT, UR48, 0x200, URZ ;  /* 0x0000020030047890 */ /* 0x000fe4000fffe0ff */
[----:B------:R-:W-:Y:S01]  /*6f70*/  UIADD3 UR8, UP0, UPT, UR52, 0x680, URZ ;  /* 0x0000068034087890 */ /* 0x000fe2000ff1e0ff */
[----:B------:R-:W-:Y:S01]  /*6f80*/  UMOV UR43, UR36 ;  /* 0x00000024002b7c82 */ /* 0x000fe20008000000 */
[----:B------:R-:W-:Y:S02]  /*6f90*/  UIADD3 UR5, UPT, UPT, UR41, 0x40, URZ ;  /* 0x0000004029057890 */ /* 0x000fe4000fffe0ff */
[----:B------:R-:W-:Y:S01]  /*6fa0*/  MOV R67, UR4 ;  /* 0x0000000400437c02 */ /* 0x000fe20008000f00 */
[----:B------:R-:W-:Y:S02]  /*6fb0*/  UIADD3.X UR9, UPT, UPT, URZ, UR53, URZ, UP0, !UPT ;  /* 0x00000035ff097290 */ /* 0x000fe400087fe4ff */
[----:B------:R-:W-:Y:S01]  /*6fc0*/  UIADD3 UR4, UPT, UPT, UR48, 0xa00, URZ ;  /* 0x00000a0030047890 */ /* 0x000fe2000fffe0ff */
[----:B------:R-:W-:Y:S01]  /*6fd0*/  R2UR UR40, R67 ;  /* 0x00000000432872ca */ /* 0x000fe200000e0000 */
[----:B------:R-:W-:Y:S01]  /*6fe0*/  UMOV UR6, UR42 ;  /* 0x0000002a00067c82 */ /* 0x000fe20008000000 */
[----:B------:R-:W-:Y:S11]  /*6ff0*/  UMOV UR7, UR36 ;  /* 0x0000002400077c82 */ /* 0x000ff60008000000 */
[----:B------:R2:W-:Y:S01]  /*7000*/  UTMASTG.3D [UR40], [UR8] ;  /* 0x00000028080073b5 */ /* 0x0005e20008010000 */
[----:B------:R2:W-:Y:S01]  /*7010*/  UTMASTG.3D [UR4], [UR8] ;  /* 0x00000004080073b5 */ /* 0x0005e20008010000 */
[----:B------:R0:W-:Y:S01]  /*7020*/  UTMACMDFLUSH ;  /* 0x00000000000079b7 */ /* 0x0001e20000000000 */
[----:B--2---:R-:W-:Y:S04]  /*7030*/  DEPBAR.LE SB0, 0x1 ;  /* 0x000080400000791a */ /* 0x004fe80000000000 */
.L_x_127:
[----:B------:R-:W-:Y:S05]  /*7040*/  BSYNC.RECONVERGENT B0 ;  /* 0x0000000000007941 */ /* 0x000fea0003800200 */
.L_x_126:
[----:B------:R-:W-:Y:S01]  /*7050*/  BAR.SYNC.DEFER_BLOCKING 0x1, 0x80 ;  /* 0x0042000000007b1d */ /* 0x000fe20000010000 */
[----:B------:R-:W-:Y:S01]  /*7060*/  ISETP.NE.AND P1, PT, R78, RZ, PT ;  /* 0x000000ff4e00720c */ /* 0x000fe20003f25270 */
[----:B------:R-:W-:Y:S01]  /*7070*/  UISETP.NE.AND UP0, UPT, UR49, URZ, UPT ;  /* 0x000000ff3100728c */ /* 0x000fe2000bf05270 */
[----:B------:R-:W-:Y:S11]  /*7080*/  LEA R3, R38, UR48, 0x3 ;  /* 0x0000003026037c11 */ /* 0x000ff6000f8e18ff */
[----:B------:R-:W-:Y:S01]  /*7090*/  @P1 SHF.L.U32 R2, R71, 0x1f, RZ ;  /* 0x0000001f47021819 */ /* 0x000fe200000006ff */
[----:B------:R-:W-:Y:S06]  /*70a0*/  BRA.U !UP0, `(.L_x_128) ;  /* 0x0000000108247547 */ /* 0x000fec000b800000 */
[----:B------:R-:W-:Y:S01]  /*70b0*/  IMAD.U32 R5, RZ, RZ, UR51 ;  /* 0x00000033ff057e24 */ /* 0x000fe2000f8e00ff */
[----:B------:R-:W-:Y:S01]  /*70c0*/  MOV R0, UR37 ;  /* 0x0000002500007c02 */ /* 0x000fe20008000f00 */
[----:B------:R-:W-:Y:S03]  /*70d0*/  UIADD3 UR51, UPT, UPT, UR51, 0x1, URZ ;  /* 0x0000000133337890 */ /* 0x000fe6000fffe0ff */
[----:B------:R-:W-:Y:S01]  /*70e0*/  @P1 LEA R5, R5, UR48, 0x3 ;  /* 0x0000003005051c11 */ /* 0x000fe2000f8e18ff */
[----:B------:R-:W-:Y:S04]  /*70f0*/  UISETP.NE.AND UP0, UPT, UR51, 0x4, UPT ;  /* 0x000000043300788c */ /* 0x000fe8000bf05270 */
[----:B------:R-:W-:Y:S01]  /*7100*/  @P1 VIADD R5, R5, 0xf0 ;  /* 0x000000f005051836 */ /* 0x000fe20000000000 */
[----:B------:R-:W-:Y:S04]  /*7110*/  USEL UR51, UR51, URZ, UP0 ;  /* 0x000000ff33337287 */ /* 0x000fe80008000000 */
[----:B------:R-:W-:Y:S04]  /*7120*/  @P1 PRMT R0, R0, 0x654, R5 ;  /* 0x0000065400001816 */ /* 0x000fe80000000005 */
[----:B------:R2:W-:Y:S04]  /*7130*/  @P1 SYNCS.ARRIVE.TRANS64.RED.A1T0 RZ, [R0+URZ], RZ ;  /* 0x000000ff00ff19a7 */ /* 0x0005e800081004ff */
.L_x_128:
[----:B------:R-:W3:Y:S01]  /*7140*/  @P1 SYNCS.PHASECHK.TRANS64.TRYWAIT P0, [R3+URZ+0xd0], R2 ;  /* 0x0000d002030015a7 */ /* 0x000ee200080011ff */
[----:B------:R-:W-:Y:S01]  /*7150*/  BSSY B1, `(.L_x_129) ;  /* 0x0000012000017945 */ /* 0x000fe20003800000 */
[----:B---3--:R-:W-:Y:S03]  /*7160*/  @P1 SEL R39, RZ, 0x1, !P0 ;  /* 0x00000001ff271807 */ /* 0x008fe60004000000 */
[----:B------:R-:W-:Y:S05]  /*7170*/  @!P1 BRA `(.L_x_130) ;  /* 0x00000000003c9947 */ /* 0x000fea0003800000 */
[----:B------:R-:W-:Y:S01]  /*7180*/  ISETP.NE.AND P1, PT, R80, RZ, PT ;  /* 0x000000ff5000720c */ /* 0x000fe20003f25270 */
[----:B------:R-:W-:Y:S01]  /*7190*/  BSSY B0, `(.L_x_131) ;  /* 0x0000009000007945 */ /* 0x000fe20003800000 */
[----:B------:R-:W-:Y:S11]  /*71a0*/  ISETP.NE.AND P0, PT, R39, RZ, PT ;  /* 0x000000ff2700720c */ /* 0x000ff60003f05270 */
[----:B------:R-:W-:Y:S05]  /*71b0*/  @P1 IMAD R4, R38, 0x1000, R77 ;  /* 0x0000100026041824 */ /* 0x000fea00078e024d */
[----:B------:R-:W-:Y:S05]  /*71c0*/  @P1 IADD3 R2, PT, PT, R4, UR48, RZ ;  /* 0x0000003004021c10 */ /* 0x000fea000fffe0ff */
[----:B------:R-:W-:Y:S01]  /*71d0*/  @P1 IMAD.IADD R2, R81, 0x1, R2 ;  /* 0x0000000151021824 */ /* 0x000fe200078e0202 */
[----:B------:R-:W-:Y:S06]  /*71e0*/  @P0 BRA `(.L_x_132) ;  /* 0x00000000000c0947 */ /* 0x000fec0003800000 */
[----:B--2---:R-:W-:Y:S04]  /*71f0*/  SHF.L.U32 R0, R71, 0x1f, RZ ;  /* 0x0000001f47007819 */ /* 0x004fe800000006ff */
[----:B------:R-:W2:Y:S02]  /*7200*/  SYNCS.PHASECHK.TRANS64.TRYWAIT P0, [R3+URZ+0xd0], R0 ;  /* 0x0000d000030075a7 */ /* 0x000ea400080011ff */
[----:B--2---:R-:W-:Y:S05]  /*7210*/  @!P0 BRA `(.L_x_133) ;  /* 0x0000002800e48947 */ /* 0x004fea0003800000 */
.L_x_132:
[----:B------:R-:W-:Y:S05]  /*7220*/  BSYNC B0 ;  /* 0x0000000000007941 */ /* 0x000fea0003800000 */
.L_x_131:
[----:B------:R-:W-:Y:S02]  /*7230*/  ISETP.NE.AND P0, PT, R80, RZ, PT ;  /* 0x000000ff5000720c */ /* 0x000fe40003f05270 */
[----:B------:R-:W-:Y:S11]  /*7240*/  IADD3 R38, PT, PT, R38, 0x1, RZ ;  /* 0x0000000126267810 */ /* 0x000ff60007ffe0ff */
[----:B------:R3:W4:Y:S04]  /*7250*/  @P0 LDS.128 R40, [R4+UR48+0x200] ;  /* 0x0002003004280984 */ /* 0x0007280008000c00 */
[----:B------:R3:W1:Y:S02]  /*7260*/  @P0 LDS.128 R48, [R2+0x200] ;  /* 0x0002000002300984 */ /* 0x0006640000000c00 */
.L_x_130:
[----:B------:R-:W-:Y:S05]  /*7270*/  BSYNC B1 ;  /* 0x0000000000017941 */ /* 0x000fea0003800000 */
.L_x_129:
[----:B--2---:R-:W-:Y:S05]  /*7280*/  VIADD R3, R34, 0x10 ;  /* 0x0000001022037836 */ /* 0x004fea0000000000 */
[----:B------:R-:W-:Y:S04]  /*7290*/  SHF.R.U32.HI R3, RZ, 0x15, R3 ;  /* 0x00000015ff037819 */ /* 0x000fe80000011603 */
[----:B------:R-:W-:Y:S11]  /*72a0*/  LOP3.LUT P0, RZ, R3, 0x3, R66, 0x48, !PT ;  /* 0x0000000303ff7812 */ /* 0x000ff60007804842 */
[----:B------:R-:W-:Y:S02]  /*72b0*/  @!UPT UIADD3 URZ, UPT, UPT, URZ, URZ, URZ ;  /* 0x000000fffffff290 */ /* 0x000fe4000fffe0ff */
[----:B------:R-:W-:Y:S05]  /*72c0*/  @!P0 BRA `(.L_x_134) ;  /* 0x0000000000408947 */ /* 0x000fea0003800000 */
[----:B------:R-:W2:Y:S01]  /*72d0*/  LDCU.64 UR8, c[0x4][0x70] ;  /* 0x01000e00ff0877ac */ /* 0x000ea20008000a00 */
[----:B------:R-:W-:Y:S01]  /*72e0*/  MOV R3, 0x0 ;  /* 0x0000000000037802 */ /* 0x000fe20000000f00 */
[----:B------:R-:W-:Y:S02]  /*72f0*/  HFMA2 R12, -RZ, RZ, 0, 5.9604644775390625e-08 ;  /* 0x00000001ff0c7431 */ /* 0x000fe400000001ff */
[----:B------:R-:W-:Y:S02]  /*7300*/  IMAD.MOV.U32 R8, RZ, RZ, 0x192 ;  /* 0x00000192ff087424 */ /* 0x000fe400078e00ff */
[----:B------:R-:W-:Y:S01]  /*7310*/  IMAD.MOV.U32 R13, RZ, RZ, RZ ;  /* 0x000000ffff0d7224 */ /* 0x000fe200078e00ff */
[----:B------:R-:W5:Y:S01]  /*7320*/  LDCU.64 UR6, c[0x4][0x78] ;  /* 0x01000f00ff0677ac */ /* 0x000f620008000a00 */
[----:B---3--:R-:W3:Y:S01]  /*7330*/  LDC.64 R2, c[0x4][R3] ;  /* 0x0100000003027b82 */ /* 0x008ee20000000a00 */
[----:B------:R-:W4:Y:S01]  /*7340*/  LDCU.64 UR4, c[0x4][0x10] ;  /* 0x01000200ff0477ac */ /* 0x000f220008000a00 */
[----:B--2---:R-:W-:Y:S01]  /*7350*/  MOV R5, UR9 ;  /* 0x0000000900057c02 */ /* 0x004fe20008000f00 */
[----:B------:R-:W-:Y:S01]  /*7360*/  IMAD.U32 R4, RZ, RZ, UR8 ;  /* 0x00000008ff047e24 */ /* 0x000fe2000f8e00ff */
[----:B-----5:R-:W-:Y:S01]  /*7370*/  MOV R7, UR7 ;  /* 0x0000000700077c02 */ /* 0x020fe20008000f00 */
[----:B------:R-:W-:Y:S01]  /*7380*/  IMAD.U32 R6, RZ, RZ, UR6 ;  /* 0x00000006ff067e24 */ /* 0x000fe2000f8e00ff */
[----:B----4-:R-:W-:Y:S01]  /*7390*/  MOV R11, UR5 ;  /* 0x00000005000b7c02 */ /* 0x010fe20008000f00 */
[----:B------:R-:W-:Y:S02]  /*73a0*/  IMAD.U32 R10, RZ, RZ, UR4 ;  /* 0x00000004ff0a7e24 */ /* 0x000fe4000f8e00ff */
[----:B------:R-:W-:Y:S07]  /*73b0*/  LEPC R20, `(.L_x_134) ;  /* 0x000000001014794e */ /* 0x000fee0000000000 */
[----:B-1-3--:R-:W-:Y:S05]  /*73c0*/  CALL.ABS.NOINC R2 ;  /* 0x0000000002007343 */ /* 0x00afea0003c00000 */
.L_x_134:
[----:B------:R-:W-:Y:S01]  /*73d0*/  ISETP.NE.AND P6, PT, R78, RZ, PT ;  /* 0x000000ff4e00720c */ /* 0x000fe20003fc5270 */
[----:B------:R-:W-:Y:S05]  /*73e0*/  WARPSYNC.ALL ;  /* 0x0000000000007948 */ /* 0x000fea0003800000 */
[----:B------:R-:W-:Y:S01]  /*73f0*/  R2UR UR4, R34 ;  /* 0x00000000220472ca */ /* 0x000fe200000e0000 */
[--C-:B----4-:R-:W-:Y:S01]  /*7400*/  HADD2.F32 R20, -RZ, R40.reuse.H0_H0 ;  /* 0x20000028ff147230 */ /* 0x110fe20000004100 */
[----:B------:R-:W-:Y:S01]  /*7410*/  ISETP.NE.AND P0, PT, R72, RZ, PT ;  /* 0x000000ff4800720c */ /* 0x000fe20003f05270 */
[----:B------:R-:W-:Y:S01]  /*7420*/  HADD2.F32 R21, -RZ, R40.H1_H1 ;  /* 0x30000028ff157230 */ /* 0x000fe20000004100 */
[----:B------:R-:W-:Y:S01]  /*7430*/  MOV R82, UR51 ;  /* 0x0000003300527c02 */ /* 0x000fe20008000f00 */
[--C-:B------:R-:W-:Y:S01]  /*7440*/  HADD2.F32 R36, -RZ, R41.reuse.H1_H1 ;  /* 0x30000029ff247230 */ /* 0x100fe20000004100 */
[----:B------:R-:W-:Y:S01]  /*7450*/  MOV R83, UR37 ;  /* 0x0000002500537c02 */ /* 0x000fe20008000f00 */
[----:B-1----:R-:W-:Y:S01]  /*7460*/  HADD2.F32 R37, -RZ, R48.H0_H0 ;  /* 0x20000030ff257230 */ /* 0x002fe20000004100 */
[----:B------:R-:W-:Y:S01]  /*7470*/  @P6 LEA R82, R82, UR48, 0x3 ;  /* 0x0000003052526c11 */ /* 0x000fe2000f8e18ff */
[----:B------:R-:W-:Y:S01]  /*7480*/  BSSY.RECONVERGENT B0, `(.L_x_135) ;  /* 0x0000052000007945 */ /* 0x000fe20003800200 */
[----:B------:R-:W-:Y:S02]  /*7490*/  @P6 SHF.L.U32 R88, R71, 0x1f, RZ ;  /* 0x0000001f47586819 */ /* 0x000fe400000006ff */
[----:B------:R-:W-:Y:S01]  /*74a0*/  @P6 IADD3 R82, PT, PT, R82, 0xf0, RZ ;  /* 0x000000f052526810 */ /* 0x000fe20007ffe0ff */
[----:B---3--:R-:W1:Y:S03]  /*74b0*/  LDTM.x16 R4, tmem[UR4+0x10] ;  /* 0x00001004000479ee */ /* 0x008e660008240000 */
[----:B------:R-:W-:Y:S02]  /*74c0*/  @P6 PRMT R82, R83, 0x654, R82 ;  /* 0x0000065453526816 */ /* 0x000fe40000000052 */
[----:B------:R-:W-:Y:S01]  /*74d0*/  LEA R83, R38, UR48, 0x3 ;  /* 0x0000003026537c11 */ /* 0x000fe2000f8e18ff */
[C---:B-1----:R-:W-:Y:S01]  /*74e0*/  FMUL R0, R32.reuse, R4 ;  /* 0x0000000420007220 */ /* 0x042fe20000400000 */
[C---:B------:R-:W-:Y:S01]  /*74f0*/  FMUL R2, R32.reuse, R5 ;  /* 0x0000000520027220 */ /* 0x040fe20000400000 */
[C---:B------:R-:W-:Y:S01]  /*7500*/  FMUL R3, R32.reuse, R6 ;  /* 0x0000000620037220 */ /* 0x040fe20000400000 */
[C---:B------:R-:W-:Y:S01]  /*7510*/  FMUL R7, R32.reuse, R7 ;  /* 0x0000000720077220 */ /* 0x040fe20000400000 */
[C---:B------:R-:W-:Y:S01]  /*7520*/  FFMA R0, R35.reuse, R20, R0 ;  /* 0x0000001423007223 */ /* 0x040fe20000000000 */
[----:B------:R-:W-:Y:S02]  /*7530*/  HADD2.F32 R20, -RZ, R41.H0_H0 ;  /* 0x20000029ff147230 */ /* 0x000fe40000004100 */
[C---:B------:R-:W-:Y:S01]  /*7540*/  FFMA R2, R35.reuse, R21, R2 ;  /* 0x0000001523027223 */ /* 0x040fe20000000002 */
[C---:B------:R-:W-:Y:S01]  /*7550*/  FMUL R4, R32.reuse, R8 ;  /* 0x0000000820047220 */ /* 0x040fe20000400000 */
[C---:B------:R-:W-:Y:S01]  /*7560*/  FMUL R5, R32.reuse, R9 ;  /* 0x0000000920057220 */ /* 0x040fe20000400000 */
[--C-:B------:R-:W-:Y:S02]  /*7570*/  HADD2.F32 R21, -RZ, R43.reuse.H0_H0 ;  /* 0x2000002bff157230 */ /* 0x100fe40000004100 */
[C---:B------:R-:W-:Y:S01]  /*7580*/  FFMA R3, R35.reuse, R20, R3 ;  /* 0x0000001423037223 */ /* 0x040fe20000000003 */
[--C-:B------:R-:W-:Y:S02]  /*7590*/  HADD2.F32 R20, -RZ, R42.reuse.H0_H0 ;  /* 0x2000002aff147230 */ /* 0x100fe40000004100 */
[C---:B------:R-:W-:Y:S01]  /*75a0*/  FFMA R7, R35.reuse, R36, R7 ;  /* 0x0000002423077223 */ /* 0x040fe20000000007 */
[C---:B------:R-:W-:Y:S01]  /*75b0*/  FMUL R6, R32.reuse, R10 ;  /* 0x0000000a20067220 */ /* 0x040fe20000400000 */
[----:B------:R-:W-:Y:S02]  /*75c0*/  HADD2.F32 R36, -RZ, R43.H1_H1 ;  /* 0x3000002bff247230 */ /* 0x000fe40000004100 */
[C---:B------:R-:W-:Y:S01]  /*75d0*/  FMUL R11, R32.reuse, R11 ;  /* 0x0000000b200b7220 */ /* 0x040fe20000400000 */
[C---:B------:R-:W-:Y:S01]  /*75e0*/  FFMA R4, R35.reuse, R20, R4 ;  /* 0x0000001423047223 */ /* 0x040fe20000000004 */
[----:B------:R-:W-:Y:S02]  /*75f0*/  HADD2.F32 R20, -RZ, R42.H1_H1 ;  /* 0x3000002aff147230 */ /* 0x000fe40000004100 */
[C---:B------:R-:W-:Y:S01]  /*7600*/  FMUL R8, R32.reuse, R12 ;  /* 0x0000000c20087220 */ /* 0x040fe20000400000 */
[C---:B------:R-:W-:Y:S01]  /*7610*/  FMUL R9, R32.reuse, R13 ;  /* 0x0000000d20097220 */ /* 0x040fe20000400000 */
[C---:B------:R-:W-:Y:S01]  /*7620*/  FMUL R10, R32.reuse, R14 ;  /* 0x0000000e200a7220 */ /* 0x040fe20000400000 */
[C---:B------:R-:W-:Y:S01]  /*7630*/  FMUL R15, R32.reuse, R15 ;  /* 0x0000000f200f7220 */ /* 0x040fe20000400000 */
[C---:B------:R-:W-:Y:S01]  /*7640*/  FFMA R5, R35.reuse, R20, R5 ;  /* 0x0000001423057223 */ /* 0x040fe20000000005 */
[----:B------:R-:W-:Y:S02]  /*7650*/  HADD2.F32 R20, -RZ, R48.H1_H1 ;  /* 0x30000030ff147230 */ /* 0x000fe40000004100 */
[C---:B------:R-:W-:Y:S01]  /*7660*/  FFMA R6, R35.reuse, R21, R6 ;  /* 0x0000001523067223 */ /* 0x040fe20000000006 */
[C---:B------:R-:W-:Y:S01]  /*7670*/  FFMA R11, R35.reuse, R36, R11 ;  /* 0x00000024230b7223 */ /* 0x040fe2000000000b */
[C---:B------:R-:W-:Y:S01]  /*7680*/  FFMA R8, R35.reuse, R37, R8 ;  /* 0x0000002523087223 */ /* 0x040fe20000000008 */
[--C-:B------:R-:W-:Y:S02]  /*7690*/  HADD2.F32 R21, -RZ, R49.reuse.H0_H0 ;  /* 0x20000031ff157230 */ /* 0x100fe40000004100 */
[C---:B------:R-:W-:Y:S01]  /*76a0*/  FFMA R9, R35.reuse, R20, R9 ;  /* 0x0000001423097223 */ /* 0x040fe20000000009 */
[----:B------:R-:W-:Y:S02]  /*76b0*/  HADD2.F32 R20, -RZ, R49.H1_H1 ;  /* 0x30000031ff147230 */ /* 0x000fe40000004100 */
[C---:B------:R-:W-:Y:S01]  /*76c0*/  FMUL R12, R32.reuse, R16 ;  /* 0x00000010200c7220 */ /* 0x040fe20000400000 */
[C---:B------:R-:W-:Y:S01]  /*76d0*/  FMUL R13, R32.reuse, R17 ;  /* 0x00000011200d7220 */ /* 0x040fe20000400000 */
[C---:B------:R-:W-:Y:S01]  /*76e0*/  FFMA R10, R35.reuse, R21, R10 ;  /* 0x00000015230a7223 */ /* 0x040fe2000000000a */
[--C-:B------:R-:W-:Y:S02]  /*76f0*/  HADD2.F32 R21, -RZ, R50.reuse.H0_H0 ;  /* 0x20000032ff157230 */ /* 0x100fe40000004100 */
[C---:B------:R-:W-:Y:S01]  /*7700*/  FFMA R15, R35.reuse, R20, R15 ;  /* 0x00000014230f7223 */ /* 0x040fe2000000000f */
[----:B------:R-:W-:Y:S02]  /*7710*/  HADD2.F32 R20, -RZ, R50.H1_H1 ;  /* 0x30000032ff147230 */ /* 0x000fe40000004100 */
[C---:B------:R-:W-:Y:S01]  /*7720*/  FMUL R14, R32.reuse, R18 ;  /* 0x00000012200e7220 */ /* 0x040fe20000400000 */
[--C-:B------:R-:W-:Y:S02]  /*7730*/  HADD2.F32 R37, -RZ, R51.reuse.H0_H0 ;  /* 0x20000033ff257230 */ /* 0x100fe40000004100 */
[----:B------:R-:W-:Y:S01]  /*7740*/  FMUL R19, R32, R19 ;  /* 0x0000001320137220 */ /* 0x000fe20000400000 */
[----:B------:R-:W-:Y:S01]  /*7750*/  HADD2.F32 R36, -RZ, R51.H1_H1 ;  /* 0x30000033ff247230 */ /* 0x000fe20000004100 */
        /* <DEDUP_REMOVED lines=22> */
[----:B------:R-:W-:Y:S02]  /*78c0*/  UIADD3 UR12, UP0, UPT, UR52, 0x680, URZ ;  /* 0x00000680340c7890 */ /* 0x000fe4000ff1e0ff */
[----:B------:R-:W-:Y:S02]  /*78d0*/  UIADD3 UR9, UPT, UPT, UR41, 0x10, URZ ;  /* 0x0000001029097890 */ /* 0x000fe4000fffe0ff */
[----:B------:R-:W-:Y:S02]  /*78e0*/  UIADD3 UR8, UPT, UPT, UR48, 0x1200, URZ ;  /* 0x0000120030087890 */ /* 0x000fe4000fffe0ff */
[----:B------:R-:W-:Y:S01]  /*78f0*/  UIADD3.X UR13, UPT, UPT, URZ, UR53, URZ, UP0, !UPT ;  /* 0x00000035ff0d7290 */ /* 0x000fe200087fe4ff */
[----:B------:R-:W-:Y:S01]  /*7900*/  UMOV UR10, UR42 ;  /* 0x0000002a000a7c82 */ /* 0x000fe20008000000 */
[----:B------:R-:W-:Y:S01]  /*7910*/  UMOV UR11, UR36 ;  /* 0x00000024000b7c82 */ /* 0x000fe20008000000 */
[----:B------:R-:W-:Y:S02]  /*7920*/  UIADD3 UR5, UPT, UPT, UR41, 0x50, URZ ;  /* 0x0000005029057890 */ /* 0x000fe4000fffe0ff */
[----:B------:R-:W-:Y:S01]  /*7930*/  UIADD3 UR4, UPT, UPT, UR48, 0x1a00, URZ ;  /* 0x00001a0030047890 */ /* 0x000fe2000fffe0ff */
[----:B------:R-:W-:Y:S03]  /*7940*/  UMOV UR6, UR42 ;  /* 0x0000002a00067c82 */ /* 0x000fe60008000000 */
[----:B------:R2:W-:Y:S01]  /*7950*/  UTMASTG.3D [UR8], [UR12] ;  /* 0x000000080c0073b5 */ /* 0x0005e20008010000 */
[----:B------:R-:W-:Y:S04]  /*7960*/  UMOV UR7, UR36 ;  /* 0x0000002400077c82 */ /* 0x000fe80008000000 */
[----:B------:R2:W-:Y:S01]  /*7970*/  UTMASTG.3D [UR4], [UR12] ;  /* 0x000000040c0073b5 */ /* 0x0005e20008010000 */
[----:B------:R0:W-:Y:S01]  /*7980*/  UTMACMDFLUSH ;  /* 0x00000000000079b7 */ /* 0x0001e20000000000 */
[----:B--2---:R-:W-:Y:S04]  /*7990*/  DEPBAR.LE SB0, 0x1 ;  /* 0x000080400000791a */ /* 0x004fe80000000000 */
.L_x_136:
[----:B------:R-:W-:Y:S05]  /*79a0*/  BSYNC.RECONVERGENT B0 ;  /* 0x0000000000007941 */ /* 0x000fea0003800200 */
.L_x_135:
[----:B------:R-:W-:Y:S01]  /*79b0*/  BAR.SYNC.DEFER_BLOCKING 0x1, 0x80 ;  /* 0x0042000000007b1d */ /* 0x000fe20000010000 */
[----:B------:R-:W-:Y:S04]  /*79c0*/  UIADD3 UR40, UPT, UPT, UR51, 0x1, URZ ;  /* 0x0000000133287890 */ /* 0x000fe8000fffe0ff */
[----:B------:R-:W-:Y:S04]  /*79d0*/  UISETP.NE.AND UP0, UPT, UR40, 0x4, UPT ;  /* 0x000000042800788c */ /* 0x000fe8000bf05270 */
[----:B------:R-:W-:Y:S01]  /*79e0*/  USEL UR40, UR40, URZ, UP0 ;  /* 0x000000ff28287287 */ /* 0x000fe20008000000 */
[----:B------:R2:W-:Y:S01]  /*79f0*/  @P6 SYNCS.ARRIVE.TRANS64.RED.A1T0 RZ, [R82+URZ], RZ ;  /* 0x000000ff52ff69a7 */ /* 0x0005e200081004ff */
[----:B------:R-:W-:Y:S01]  /*7a00*/  BSSY B1, `(.L_x_137) ;  /* 0x0000013000017945 */ /* 0x000fe20003800000 */
[----:B------:R-:W3:Y:S02]  /*7a10*/  @P6 SYNCS.PHASECHK.TRANS64.TRYWAIT P0, [R83+URZ+0xd0], R88 ;  /* 0x0000d058530065a7 */ /* 0x000ee400080011ff */
[----:B---3--:R-:W-:Y:S01]  /*7a20*/  @P6 SEL R39, RZ, 0x1, !P0 ;  /* 0x00000001ff276807 */ /* 0x008fe20004000000 */
[----:B--2---:R-:W-:Y:S06]  /*7a30*/  @!P6 BRA `(.L_x_138) ;  /* 0x00000000003ce947 */ /* 0x004fec0003800000 */
[----:B------:R-:W-:Y:S01]  /*7a40*/  ISETP.NE.AND P1, PT, R80, RZ, PT ;  /* 0x000000ff5000720c */ /* 0x000fe20003f25270 */
[----:B------:R-:W-:Y:S01]  /*7a50*/  BSSY B0, `(.L_x_139) ;  /* 0x0000009000007945 */ /* 0x000fe20003800000 */
[----:B------:R-:W-:Y:S11]  /*7a60*/  ISETP.NE.AND P0, PT, R39, RZ, PT ;  /* 0x000000ff2700720c */ /* 0x000ff60003f05270 */
[----:B------:R-:W-:Y:S05]  /*7a70*/  @P1 IMAD R2, R38, 0x1000, R77 ;  /* 0x0000100026021824 */ /* 0x000fea00078e024d */
[----:B------:R-:W-:Y:S05]  /*7a80*/  @P1 IADD3 R0, PT, PT, R2, UR48, RZ ;  /* 0x0000003002001c10 */ /* 0x000fea000fffe0ff */
[----:B------:R-:W-:Y:S01]  /*7a90*/  @P1 IMAD.IADD R0, R81, 0x1, R0 ;  /* 0x0000000151001824 */ /* 0x000fe200078e0200 */
[----:B------:R-:W-:Y:S06]  /*7aa0*/  @P0 BRA `(.L_x_140) ;  /* 0x00000000000c0947 */ /* 0x000fec0003800000 */
[----:B------:R-:W-:Y:S04]  /*7ab0*/  SHF.L.U32 R4, R71, 0x1f, RZ ;  /* 0x0000001f47047819 */ /* 0x000fe800000006ff */
[----:B------:R-:W2:Y:S02]  /*7ac0*/  SYNCS.PHASECHK.TRANS64.TRYWAIT P0, [R83+URZ+0xd0], R4 ;  /* 0x0000d004530075a7 */ /* 0x000ea400080011ff */
[----:B--2---:R-:W-:Y:S05]  /*7ad0*/  @!P0 BRA `(.L_x_141) ;  /* 0x0000002000c88947 */ /* 0x004fea0003800000 */
.L_x_140:
[----:B------:R-:W-:Y:S05]  /*7ae0*/  BSYNC B0 ;  /* 0x0000000000007941 */ /* 0x000fea0003800000 */
.L_x_139:
[----:B------:R-:W-:Y:S02]  /*7af0*/  ISETP.NE.AND P0, PT, R80, RZ, PT ;  /* 0x000000ff5000720c */ /* 0x000fe40003f05270 */
[----:B------:R-:W-:Y:S11]  /*7b00*/  IADD3 R38, PT, PT, R38, 0x1, RZ ;  /* 0x0000000126267810 */ /* 0x000ff60007ffe0ff */
[----:B------:R3:W4:Y:S04]  /*7b10*/  @P0 LDS.128 R40, [R2+UR48+0x200] ;  /* 0x0002003002280984 */ /* 0x0007280008000c00 */
[----:B------:R3:W1:Y:S02]  /*7b20*/  @P0 LDS.128 R48, [R0+0x200] ;  /* 0x0002000000300984 */ /* 0x0006640000000c00 */
.L_x_138:
[----:B------:R-:W-:Y:S05]  /*7b30*/  BSYNC B1 ;  /* 0x0000000000017941 */ /* 0x000fea0003800000 */
.L_x_137:
[----:B------:R-:W-:Y:S05]  /*7b40*/  VIADD R3, R34, 0x20 ;  /* 0x0000002022037836 */ /* 0x000fea0000000000 */
[----:B------:R-:W-:Y:S04]  /*7b50*/  SHF.R.U32.HI R3, RZ, 0x15, R3 ;  /* 0x00000015ff037819 */ /* 0x000fe80000011603 */
[----:B------:R-:W-:Y:S11]  /*7b60*/  LOP3.LUT P0, RZ, R3, 0x3, R66, 0x48, !PT ;  /* 0x0000000303ff7812 */ /* 0x000ff60007804842 */
[----:B------:R-:W-:Y:S02]  /*7b70*/  @!UPT UIADD3 URZ, UPT, UPT, URZ, URZ, URZ ;  /* 0x000000fffffff290 */ /* 0x000fe4000fffe0ff */
[----:B------:R-:W-:Y:S05]  /*7b80*/  @!P0 BRA `(.L_x_142) ;  /* 0x0000000000408947 */ /* 0x000fea0003800000 */
[----:B------:R-:W5:Y:S01]  /*7b90*/  LDCU.64 UR8, c[0x4][0x70] ;  /* 0x01000e00ff0877ac */ /* 0x000f620008000a00 */
[----:B------:R-:W-:Y:S01]  /*7ba0*/  MOV R3, 0x0 ;  /* 0x0000000000037802 */ /* 0x000fe20000000f00 */
[----:B------:R-:W-:Y:S02]  /*7bb0*/  HFMA2 R12, -RZ, RZ, 0, 5.9604644775390625e-08 ;  /* 0x00000001ff0c7431 */ /* 0x000fe400000001ff */
[----:B------:R-:W-:Y:S02]  /*7bc0*/  IMAD.MOV.U32 R8, RZ, RZ, 0x192 ;  /* 0x00000192ff087424 */ /* 0x000fe400078e00ff */
[----:B------:R-:W-:Y:S01]  /*7bd0*/  IMAD.MOV.U32 R13, RZ, RZ, RZ ;  /* 0x000000ffff0d7224 */ /* 0x000fe200078e00ff */
[----:B------:R-:W4:Y:S01]  /*7be0*/  LDCU.64 UR6, c[0x4][0x78] ;  /* 0x01000f00ff0677ac */ /* 0x000f220008000a00 */
[----:B---3--:R-:W3:Y:S01]  /*7bf0*/  LDC.64 R2, c[0x4][R3] ;  /* 0x0100000003027b82 */ /* 0x008ee20000000a00 */
[----:B------:R-:W1:Y:S01]  /*7c00*/  LDCU.64 UR4, c[0x4][0x10] ;  /* 0x01000200ff0477ac */ /* 0x000e620008000a00 */
[----:B-----5:R-:W-:Y:S01]  /*7c10*/  MOV R5, UR9 ;  /* 0x0000000900057c02 */ /* 0x020fe20008000f00 */
[----:B--2---:R-:W-:Y:S01]  /*7c20*/  IMAD.U32 R4, RZ, RZ, UR8 ;  /* 0x00000008ff047e24 */ /* 0x004fe2000f8e00ff */
[----:B----4-:R-:W-:Y:S01]  /*7c30*/  MOV R7, UR7 ;  /* 0x0000000700077c02 */ /* 0x010fe20008000f00 */
[----:B------:R-:W-:Y:S01]  /*7c40*/  IMAD.U32 R6, RZ, RZ, UR6 ;  /* 0x00000006ff067e24 */ /* 0x000fe2000f8e00ff */
[----:B-1----:R-:W-:Y:S01]  /*7c50*/  MOV R11, UR5 ;  /* 0x00000005000b7c02 */ /* 0x002fe20008000f00 */
[----:B------:R-:W-:Y:S02]  /*7c60*/  IMAD.U32 R10, RZ, RZ, UR4 ;  /* 0x00000004ff0a7e24 */ /* 0x000fe4000f8e00ff */
[----:B------:R-:W-:Y:S07]  /*7c70*/  LEPC R20, `(.L_x_142) ;  /* 0x000000001014794e */ /* 0x000fee0000000000 */
[----:B---3--:R-:W-:Y:S05]  /*7c80*/  CALL.ABS.NOINC R2 ;  /* 0x0000000002007343 */ /* 0x008fea0003c00000 */
.L_x_142:
        /* <DEDUP_REMOVED lines=8> */
[----:B--2---:R-:W-:Y:S01]  /*7d10*/  MOV R83, UR37 ;  /* 0x0000002500537c02 */ /* 0x004fe20008000f00 */
[----:B-1----:R-:W-:Y:S01]  /*7d20*/  HADD2.F32 R37, -RZ, R48.H0_H0 ;  /* 0x20000030ff257230 */ /* 0x002fe20000004100 */
[----:B------:R-:W-:Y:S01]  /*7d30*/  @P6 LEA R82, R82, UR48, 0x3 ;  /* 0x0000003052526c11 */ /* 0x000fe2000f8e18ff */
[----:B------:R-:W-:Y:S01]  /*7d40*/  BSSY.RECONVERGENT B0, `(.L_x_143) ;  /* 0x0000052000007945 */ /* 0x000fe20003800200 */
[----:B------:R-:W-:Y:S02]  /*7d50*/  LEA R88, R38, UR48, 0x3 ;  /* 0x0000003026587c11 */ /* 0x000fe4000f8e18ff */
[----:B------:R-:W-:Y:S01]  /*7d60*/  @P6 IADD3 R82, PT, PT, R82, 0xf0, RZ ;  /* 0x000000f052526810 */ /* 0x000fe20007ffe0ff */
[----:B------:R-:W3:Y:S03]  /*7d70*/  LDTM.x16 R4, tmem[UR4+0x20] ;  /* 0x00002004000479ee */ /* 0x000ee60008240000 */
[----:B------:R-:W-:Y:S02]  /*7d80*/  @P6 PRMT R82, R83, 0x654, R82 ;  /* 0x0000065453526816 */ /* 0x000fe40000000052 */
[----:B------:R-:W-:Y:S01]  /*7d90*/  @P6 SHF.L.U32 R83, R71, 0x1f, RZ ;  /* 0x0000001f47536819 */ /* 0x000fe200000006ff */
[C---:B---3--:R-:W-:Y:S01]  /*7da0*/  FMUL R0, R32.reuse, R4 ;  /* 0x0000000420007220 */ /* 0x048fe20000400000 */
        /* <DEDUP_REMOVED lines=75> */
.L_x_144:
[----:B------:R-:W-:Y:S05]  /*8260*/  BSYNC.RECONVERGENT B0 ;  /* 0x0000000000007941 */ /* 0x000fea0003800200 */
.L_x_143:
        /* <DEDUP_REMOVED lines=19> */
.L_x_148:
[----:B------:R-:W-:Y:S05]  /*83a0*/  BSYNC B0 ;  /* 0x0000000000007941 */ /* 0x000fea0003800000 */
.L_x_147:
[----:B------:R-:W-:Y:S11]  /*83b0*/  ISETP.NE.AND P0, PT, R80, RZ, PT ;  /* 0x000000ff5000720c */ /* 0x000ff60003f05270 */
[----:B------:R-:W-:Y:S02]  /*83c0*/  @!UPT UIADD3 URZ, UPT, UPT, URZ, URZ, URZ ;  /* 0x000000fffffff290 */ /* 0x000fe4000fffe0ff */
[----:B------:R3:W4:Y:S04]  /*83d0*/  @P0 LDS.128 R40, [R38+UR48+0x200] ;  /* 0x0002003026280984 */ /* 0x0007280008000c00 */
[----:B------:R3:W1:Y:S02]  /*83e0*/  @P0 LDS.128 R48, [R81+0x200] ;  /* 0x0002000051300984 */ /* 0x0006640000000c00 */
.L_x_146:
[----:B------:R-:W-:Y:S05]  /*83f0*/  BSYNC B1 ;  /* 0x0000000000017941 */ /* 0x000fea0003800000 */
.L_x_145:
        /* <DEDUP_REMOVED lines=11> */
[----:B------:R-:W1:Y:S01]  /*84b0*/  LDC.64 R2, c[0x4][R3] ;  /* 0x0100000003027b82 */ /* 0x000e620000000a00 */
[----:B------:R-:W3:Y:S01]  /*84c0*/  LDCU.64 UR4, c[0x4][0x10] ;  /* 0x01000200ff0477ac */ /* 0x000ee20008000a00 */
[----:B--2---:R-:W-:Y:S01]  /*84d0*/  MOV R5, UR9 ;  /* 0x0000000900057c02 */ /* 0x004fe20008000f00 */
[----:B------:R-:W-:Y:S01]  /*84e0*/  IMAD.U32 R4, RZ, RZ, UR8 ;  /* 0x00000008ff047e24 */ /* 0x000fe2000f8e00ff */
[----:B-----5:R-:W-:Y:S01]  /*84f0*/  MOV R7, UR7 ;  /* 0x0000000700077c02 */ /* 0x020fe20008000f00 */
[----:B------:R-:W-:Y:S01]  /*8500*/  IMAD.U32 R6, RZ, RZ, UR6 ;  /* 0x00000006ff067e24 */ /* 0x000fe2000f8e00ff */
[----:B---3--:R-:W-:Y:S01]  /*8510*/  MOV R11, UR5 ;  /* 0x00000005000b7c02 */ /* 0x008fe20008000f00 */
[----:B------:R-:W-:Y:S02]  /*8520*/  IMAD.U32 R10, RZ, RZ, UR4 ;  /* 0x00000004ff0a7e24 */ /* 0x000fe4000f8e00ff */
[----:B------:R-:W-:Y:S07]  /*8530*/  LEPC R20, `(.L_x_150) ;  /* 0x000000001014794e */ /* 0x000fee0000000000 */
[----:B-1--4-:R-:W-:Y:S05]  /*8540*/  CALL.ABS.NOINC R2 ;  /* 0x0000000002007343 */ /* 0x012fea0003c00000 */
.L_x_150:
[----:B------:R-:W-:Y:S01]  /*8550*/  ISETP.NE.AND P0, PT, R72, RZ, PT ;  /* 0x000000ff4800720c */ /* 0x000fe20003f05270 */
[----:B------:R-:W-:Y:S05]  /*8560*/  WARPSYNC.ALL ;  /* 0x0000000000007948 */ /* 0x000fea0003800000 */
[----:B------:R-:W-:Y:S01]  /*8570*/  R2UR UR4, R34 ;  /* 0x00000000220472ca */ /* 0x000fe200000e0000 */
[--C-:B----4-:R-:W-:Y:S01]  /*8580*/  HADD2.F32 R20, -RZ, R40.reuse.H0_H0 ;  /* 0x20000028ff147230 */ /* 0x110fe20000004100 */
[----:B------:R-:W-:Y:S01]  /*8590*/  IADD3 R74, PT, PT, R74, 0x160, RZ ;  /* 0x000001604a4a7810 */ /* 0x000fe20007ffe0ff */
[----:B------:R-:W-:Y:S01]  /*85a0*/  HADD2.F32 R36, -RZ, R40.H1_H1 ;  /* 0x30000028ff247230 */ /* 0x000fe20000004100 */
[----:B------:R-:W-:Y:S01]  /*85b0*/  BSSY.RECONVERGENT B0, `(.L_x_151) ;  /* 0x0000053000007945 */ /* 0x000fe20003800200 */
[--C-:B------:R-:W-:Y:S01]  /*85c0*/  HADD2.F32 R21, -RZ, R41.reuse.H0_H0 ;  /* 0x20000029ff157230 */ /* 0x100fe20000004100 */
[----:B------:R-:W-:Y:S01]  /*85d0*/  LOP3.LUT R74, R74, 0xfefffff8, RZ, 0xc0, !PT ;  /* 0xfefffff84a4a7812 */ /* 0x000fe200078ec0ff */
[----:B---3--:R-:W-:Y:S02]  /*85e0*/  HADD2.F32 R38, -RZ, R41.H1_H1 ;  /* 0x30000029ff267230 */ /* 0x008fe40000004100 */
[--C-:B------:R-:W-:Y:S02]  /*85f0*/  HADD2.F32 R37, -RZ, R42.reuse.H0_H0 ;  /* 0x2000002aff257230 */ /* 0x100fe40000004100 */
[----:B------:R-:W-:Y:S02]  /*8600*/  HADD2.F32 R40, -RZ, R42.H1_H1 ;  /* 0x3000002aff287230 */ /* 0x000fe40000004100 */
[----:B------:R-:W2:Y:S01]  /*8610*/  LDTM.x16 R4, tmem[UR4+0x30] ;  /* 0x00003004000479ee */ /* 0x000ea20008240000 */
[----:B------:R-:W-:Y:S01]  /*8620*/  NOP ;  /* 0x0000000000007918 */ /* 0x000fe20000000000 */
[----:B--2---:R2:W-:Y:S01]  /*8630*/  SYNCS.ARRIVE.TRANS64.RED.A1T0 RZ, [R74+URZ], RZ ;  /* 0x000000ff4aff79a7 */ /* 0x0045e200081004ff */
[--C-:B------:R-:W-:Y:S02]  /*8640*/  HADD2.F32 R39, -RZ, R43.reuse.H0_H0 ;  /* 0x2000002bff277230 */ /* 0x100fe40000004100 */
[----:B------:R-:W-:Y:S02]  /*8650*/  HADD2.F32 R42, -RZ, R43.H1_H1 ;  /* 0x3000002bff2a7230 */ /* 0x000fe40000004100 */
[--C-:B-1----:R-:W-:Y:S02]  /*8660*/  HADD2.F32 R41, -RZ, R48.reuse.H0_H0 ;  /* 0x20000030ff297230 */ /* 0x102fe40000004100 */
[----:B------:R-:W-:Y:S02]  /*8670*/  HADD2.F32 R43, -RZ, R48.H1_H1 ;  /* 0x30000030ff2b7230 */ /* 0x000fe40000004100 */
[--C-:B------:R-:W-:Y:S02]  /*8680*/  HADD2.F32 R44, -RZ, R49.reuse.H0_H0 ;  /* 0x20000031ff2c7230 */ /* 0x100fe40000004100 */
[----:B------:R-:W-:Y:S02]  /*8690*/  HADD2.F32 R46, -RZ, R49.H1_H1 ;  /* 0x30000031ff2e7230 */ /* 0x000fe40000004100 */
[--C-:B------:R-:W-:Y:S02]  /*86a0*/  HADD2.F32 R45, -RZ, R50.reuse.H0_H0 ;  /* 0x20000032ff2d7230 */ /* 0x100fe40000004100 */
[----:B------:R-:W-:Y:S02]  /*86b0*/  HADD2.F32 R48, -RZ, R50.H1_H1 ;  /* 0x30000032ff307230 */ /* 0x000fe40000004100 */
[--C-:B------:R-:W-:Y:S02]  /*86c0*/  HADD2.F32 R47, -RZ, R51.reuse.H0_H0 ;  /* 0x20000033ff2f7230 */ /* 0x100fe40000004100 */
[----:B------:R-:W-:Y:S02]  /*86d0*/  HADD2.F32 R50, -RZ, R51.H1_H1 ;  /* 0x30000033ff327230 */ /* 0x000fe40000004100 */
[C---:B------:R-:W-:Y:S01]  /*86e0*/  FMUL R4, R32.reuse, R4 ;  /* 0x0000000420047220 */ /* 0x040fe20000400000 */
[C---:B------:R-:W-:Y:S01]  /*86f0*/  FMUL R5, R32.reuse, R5 ;  /* 0x0000000520057220 */ /* 0x040fe20000400000 */
[C---:B------:R-:W-:Y:S01]  /*8700*/  FMUL R6, R32.reuse, R6 ;  /* 0x0000000620067220 */ /* 0x040fe20000400000 */
[C---:B------:R-:W-:Y:S01]  /*8710*/  FMUL R7, R32.reuse, R7 ;  /* 0x0000000720077220 */ /* 0x040fe20000400000 */
[C---:B------:R-:W-:Y:S01]  /*8720*/  FFMA R4, R35.reuse, R20, R4 ;  /* 0x0000001423047223 */ /* 0x040fe20000000004 */
        /* <DEDUP_REMOVED lines=21> */
[----:B------:R-:W-:Y:S01]  /*8880*/  FFMA R15, R35, R46, R15 ;  /* 0x0000002e230f7223 */ /* 0x000fe2000000000f */
        /* <DEDUP_REMOVED lines=20> */
[----:B-1----:R-:W1:Y:S02]  /*89d0*/  FENCE.VIEW.ASYNC.S ;  /* 0x00000000000073c6 */ /* 0x002e640000000000 */
[----:B-1----:R-:W-:Y:S06]  /*89e0*/  BAR.SYNC.DEFER_BLOCKING 0x1, 0x80 ;  /* 0x0042000000007b1d */ /* 0x002fec0000010000 */
        /* <DEDUP_REMOVED lines=14> */
[----:B-1----:R-:W-:Y:S04]  /*8ad0*/  DEPBAR.LE SB0, 0x1 ;  /* 0x000080400000791a */ /* 0x002fe80000000000 */
.L_x_152:
[----:B------:R-:W-:Y:S05]  /*8ae0*/  BSYNC.RECONVERGENT B0 ;  /* 0x0000000000007941 */ /* 0x000fea0003800200 */
.L_x_151:
[----:B------:R-:W-:Y:S01]  /*8af0*/  BAR.SYNC.DEFER_BLOCKING 0x1, 0x80 ;  /* 0x0042000000007b1d */ /* 0x000fe20000010000 */
[----:B------:R-:W-:Y:S01]  /*8b00*/  UISETP.NE.AND UP0, UPT, UR49, -0x4, UPT ;  /* 0xfffffffc3100788c */ /* 0x000fe2000bf05270 */
[----:B------:R-:W-:Y:S08]  /*8b10*/  IADD3 R0, PT, PT, R30, 0x1, RZ ;  /* 0x000000011e007810 */ /* 0x000ff00007ffe0ff */
[----:B------:R-:W-:Y:S05]  /*8b20*/  BRA.U !UP0, `(.L_x_153) ;  /* 0x0000000108287547 */ /* 0x000fea000b800000 */
[----:B------:R-:W-:Y:S01]  /*8b30*/  ISETP.NE.AND P0, PT, R78, RZ, PT ;  /* 0x000000ff4e00720c */ /* 0x000fe20003f05270 */
[----:B------:R-:W-:Y:S01]  /*8b40*/  IMAD.U32 R3, RZ, RZ, UR51 ;  /* 0x00000033ff037e24 */ /* 0x000fe2000f8e00ff */
[----:B------:R-:W-:Y:S01]  /*8b50*/  UIADD3 UR51, UPT, UPT, UR51, 0x1, URZ ;  /* 0x0000000133337890 */ /* 0x000fe2000fffe0ff */
[----:B------:R-:W-:Y:S03]  /*8b60*/  IMAD.U32 R2, RZ, RZ, UR37 ;  /* 0x00000025ff027e24 */ /* 0x000fe6000f8e00ff */
[----:B------:R-:W-:Y:S04]  /*8b70*/  UISETP.NE.AND UP0, UPT, UR51, 0x4, UPT ;  /* 0x000000043300788c */ /* 0x000fe8000bf05270 */
[----:B------:R-:W-:Y:S03]  /*8b80*/  USEL UR51, UR51, URZ, UP0 ;  /* 0x000000ff33337287 */ /* 0x000fe60008000000 */
[----:B------:R-:W-:Y:S05]  /*8b90*/  @P0 LEA R3, R3, UR48, 0x3 ;  /* 0x0000003003030c11 */ /* 0x000fea000f8e18ff */
[----:B------:R-:W-:Y:S05]  /*8ba0*/  @P0 VIADD R3, R3, 0xf0 ;  /* 0x000000f003030836 */ /* 0x000fea0000000000 */
[----:B------:R-:W-:Y:S04]  /*8bb0*/  @P0 PRMT R2, R2, 0x654, R3 ;  /* 0x0000065402020816 */ /* 0x000fe80000000003 */
[----:B------:R1:W-:Y:S03]  /*8bc0*/  @P0 SYNCS.ARRIVE.TRANS64.RED.A1T0 RZ, [R2+URZ], RZ ;  /* 0x000000ff02ff09a7 */ /* 0x0003e600081004ff */
.L_x_153:
[----:B------:R-:W-:Y:S01]  /*8bd0*/  ISETP.NE.AND P2, PT, R73, RZ, PT ;  /* 0x000000ff4900720c */ /* 0x000fe20003f45270 */
[----:B------:R-:W-:Y:S01]  /*8be0*/  UIADD3 UR49, UPT, UPT, UR49, 0x4, URZ ;  /* 0x0000000431317890 */ /* 0x000fe2000fffe0ff */
[----:B------:R-:W-:Y:S01]  /*8bf0*/  ISETP.NE.AND P0, PT, R76, 0x2, PT ;  /* 0x000000024c00780c */ /* 0x000fe20003f05270 */
[----:B------:R-:W-:Y:S01]  /*8c00*/  IMAD.IADD R20, R29, 0x1, R58 ;  /* 0x000000011d147824 */ /* 0x000fe200078e023a */
[----:B------:R-:W-:Y:S01]  /*8c10*/  ISETP.NE.AND P1, PT, R0, 0x4, PT ;  /* 0x000000040000780c */ /* 0x000fe20003f25270 */
[----:B------:R-:W-:Y:S01]  /*8c20*/  IMAD.IADD R21, R31, 0x1, R60 ;  /* 0x000000011f157824 */ /* 0x000fe200078e023c */
[----:B-1----:R-:W-:Y:S02]  /*8c30*/  SEL R2, RZ, 0x1, P0 ;  /* 0x00000001ff027807 */ /* 0x002fe40000000000 */
[----:B------:R-:W-:Y:S02]  /*8c40*/  SEL R3, RZ, 0x1, P1 ;  /* 0x00000001ff037807 */ /* 0x000fe40000800000 */
[----:B------:R-:W-:Y:S02]  /*8c50*/  LOP3.LUT R69, R69, R2, RZ, 0x3c, !PT ;  /* 0x0000000245457212 */ /* 0x000fe400078e3cff */
[----:B------:R-:W-:Y:S02]  /*8c60*/  LOP3.LUT R70, R70, R3, RZ, 0x3c, !PT ;  /* 0x0000000346467212 */ /* 0x000fe400078e3cff */
[----:B------:R-:W-:Y:S02]  /*8c70*/  @P2 R2UR UR36, R68 ;  /* 0x00000000442422ca */ /* 0x000fe400000e0000 */
[----:B------:R-:W-:Y:S02]  /*8c80*/  SEL R76, R76, RZ, P0 ;  /* 0x000000ff4c4c7207 */ /* 0x000fe40000000000 */
[----:B------:R-:W-:Y:S01]  /*8c90*/  SEL R30, R0, RZ, P1 ;  /* 0x000000ff001e7207 */ /* 0x000fe20000800000 */
[----:B------:R-:W-:Y:S10]  /*8ca0*/  @P2 BRA `(.L_x_154) ;  /* 0xffffffcc00d42947 */ /* 0x000ff4000383ffff */
[----:B------:R-:W-:-:S09]  /*8cb0*/  UISETP.NE.AND UP0, UPT, UR50, URZ, UPT ;  /* 0x000000ff3200728c */ /* 0x000fd2000bf05270 */
[----:B------:R-:W-:Y:S05]  /*8cc0*/  BRA.U !UP0, `(.L_x_155) ;  /* 0x0000000108487547 */ /* 0x000fea000b800000 */
[----:B------:R-:W1:Y:S02]  /*8cd0*/  LDCU.64 UR4, c[0x0][0x890] ;  /* 0x00011200ff0477ac */ /* 0x000e640008000a00 */
[----:B-1----:R-:W-:-:S04]  /*8ce0*/  UISETP.NE.U32.AND UP0, UPT, UR4, URZ, UPT ;  /* 0x000000ff0400728c */ /* 0x002fc8000bf05070 */
[----:B------:R-:W-:-:S09]  /*8cf0*/  UISETP.NE.AND.EX UP0, UPT, UR5, URZ, UPT, UP0 ;  /* 0x000000ff0500728c */ /* 0x000fd2000bf05300 */
[----:B------:R-:W-:Y:S05]  /*8d00*/  BRA.U UP0, `(.L_x_156) ;  /* 0x00000001000c7547 */ /* 0x000fea000b800000 */
[----:B------:R-:W-:-:S13]  /*8d10*/  FSETP.NEU.AND P0, PT, R35, RZ, PT ;  /* 0x000000ff2300720b */ /* 0x000fda0003f0d000 */
[----:B------:R-:W-:Y:S05]  /*8d20*/  @!P0 EXIT ;  /* 0x000000000000894d */ /* 0x000fea0003800000 */
[----:B------:R-:W-:Y:S05]  /*8d30*/  BRA `(.L_x_155) ;  /* 0x00000000002c7947 */ /* 0x000fea0003800000 */
.L_x_156:
[----:B------:R-:W-:Y:S01]  /*8d40*/  ISETP.NE.AND P0, PT, R75, RZ, PT ;  /* 0x000000ff4b00720c */ /* 0x000fe20003f05270 */
[----:B------:R-:W-:-:S12]  /*8d50*/  BSSY.RECONVERGENT B0, `(.L_x_155) ;  /* 0x0000009000007945 */ /* 0x000fd80003800200 */
[----:B------:R-:W-:Y:S05]  /*8d60*/  @P0 BRA `(.L_x_157) ;  /* 0x0000000000140947 */ /* 0x000fea0003800000 */
[----:B------:R-:W1:Y:S02]  /*8d70*/  LDCU.64 UR4, c[0x0][0x888] ;  /* 0x00011100ff0477ac */ /* 0x000e640008000a00 */
[----:B-1----:R-:W-:-:S04]  /*8d80*/  ISETP.NE.U32.AND P0, PT, RZ, UR4, PT ;  /* 0x00000004ff007c0c */ /* 0x002fc8000bf05070 */
[----:B------:R-:W-:-:S13]  /*8d90*/  ISETP.NE.AND.EX P0, PT, RZ, UR5, PT, P0 ;  /* 0x00000005ff007c0c */ /* 0x000fda000bf05300 */
[----:B------:R-:W-:Y:S05]  /*8da0*/  @!P0 EXIT ;  /* 0x000000000000894d */ /* 0x000fea0003800000 */
[----:B------:R-:W-:Y:S05]  /*8db0*/  BRA `(.L_x_158) ;  /* 0x0000000000087947 */ /* 0x000fea0003800000 */
.L_x_157:
[----:B------:R-:W-:-:S13]  /*8dc0*/  FSETP.NEU.AND P0, PT, R35, RZ, PT ;  /* 0x000000ff2300720b */ /* 0x000fda0003f0d000 */
[----:B------:R-:W-:Y:S05]  /*8dd0*/  @!P0 EXIT ;  /* 0x000000000000894d */ /* 0x000fea0003800000 */
.L_x_158:
[----:B------:R-:W-:Y:S05]  /*8de0*/  BSYNC.RECONVERGENT B0 ;  /* 0x0000000000007941 */ /* 0x000fea0003800200 */
.L_x_155:
[----:B------:R-:W-:Y:S01]  /*8df0*/  ULEA UR4, UR51, UR48, 0x3 ;  /* 0x0000003033047291 */ /* 0x000fe2000f8e18ff */
[----:B------:R-:W-:-:S04]  /*8e00*/  DEPBAR.LE SB0, 0x0 ;  /* 0x000080000000791a */ /* 0x000fc80000000000 */
[----:B------:R-:W-:-:S04]  /*8e10*/  UIADD3 UR4, UPT, UPT, UR4, 0xf0, URZ ;  /* 0x000000f004047890 */ /* 0x000fc8000fffe0ff */
[----:B------:R-:W-:-:S09]  /*8e20*/  UPRMT UR4, UR37, 0x654, UR4 ;  /* 0x0000065425047896 */ /* 0x000fd20008000004 */
[----:B------:R-:W-:Y:S01]  /*8e30*/  SYNCS.ARRIVE.TRANS64.RED.A1T0 RZ, [UR4], RZ ;  /* 0x000000ffffff79a7 */ /* 0x000fe20008100404 */
[----:B------:R-:W-:Y:S05]  /*8e40*/  EXIT ;  /* 0x000000000000794d */ /* 0x000fea0003800000 */
.L_x_25:
[----:B--2---:R2:W4:Y:S02]  /*8e50*/  SYNCS.PHASECHK.TRANS64.TRYWAIT P0, [R3+URZ+0x190], R2 ;  /* 0x00019002030075a7 */ /* 0x00452400080011ff */
[----:B----4-:R-:W-:Y:S05]  /*8e60*/  @!P0 NANOSLEEP.SYNCS 0x989680 ;  /* 0x009896800000895d */ /* 0x010fea0003900000 */
[----:B------:R-:W4:Y:S02]  /*8e70*/  @!P0 SYNCS.PHASECHK.TRANS64 P0, [R3+URZ+0x190], R2 ;  /* 0x00019002030085a7 */ /* 0x000f2400080010ff */
[----:B----4-:R-:W-:Y:S05]  /*8e80*/  @!P0 BRA `(.L_x_25) ;  /* 0xfffffffc00f08947 */ /* 0x010fea000383ffff */
[----:B------:R-:W-:Y:S05]  /*8e90*/  BRA `(.L_x_159) ;  /* 0xffffff8800b07947 */ /* 0x000fea000383ffff */
.L_x_28:
[----:B-1----:R-:W-:-:S07]  /*8ea0*/  MOV R2, UR33 ;  /* 0x0000002100027c02 */ /* 0x002fce0008000f00 */
.L_x_160:
[----:B-1----:R1:W2:Y:S02]  /*8eb0*/  SYNCS.PHASECHK.TRANS64.TRYWAIT P0, [R2+URZ+0x68], R5 ;  /* 0x00006805020075a7 */ /* 0x0022a400080011ff */
[----:B--2---:R-:W-:Y:S05]  /*8ec0*/  @!P0 NANOSLEEP.SYNCS 0x989680 ;  /* 0x009896800000895d */ /* 0x004fea0003900000 */
[----:B------:R-:W2:Y:S02]  /*8ed0*/  @!P0 SYNCS.PHASECHK.TRANS64 P0, [R2+URZ+0x68], R5 ;  /* 0x00006805020085a7 */ /* 0x000ea400080010ff */
[----:B--2---:R-:W-:Y:S05]  /*8ee0*/  @!P0 BRA `(.L_x_160) ;  /* 0xfffffffc00f08947 */ /* 0x004fea000383ffff */
[----:B------:R-:W-:Y:S05]  /*8ef0*/  BRA `(.L_x_27) ;  /* 0xffffff8c00147947 */ /* 0x000fea000383ffff */
.L_x_35:
[----:B-1----:R-:W-:-:S07]  /*8f00*/  MOV R2, UR17 ;  /* 0x0000001100027c02 */ /* 0x002fce0008000f00 */
.L_x_161:
[----:B-1----:R1:W2:Y:S02]  /*8f10*/  SYNCS.PHASECHK.TRANS64.TRYWAIT P0, [R2+URZ+0x68], R5 ;  /* 0x00006805020075a7 */ /* 0x0022a400080011ff */
[----:B--2---:R-:W-:Y:S05]  /*8f20*/  @!P0 NANOSLEEP.SYNCS 0x989680 ;  /* 0x009896800000895d */ /* 0x004fea0003900000 */
[----:B------:R-:W2:Y:S02]  /*8f30*/  @!P0 SYNCS.PHASECHK.TRANS64 P0, [R2+URZ+0x68], R5 ;  /* 0x00006805020085a7 */ /* 0x000ea400080010ff */
[----:B--2---:R-:W-:Y:S05]  /*8f40*/  @!P0 BRA `(.L_x_161) ;  /* 0xfffffffc00f08947 */ /* 0x004fea000383ffff */
[----:B------:R-:W-:Y:S05]  /*8f50*/  BRA `(.L_x_34) ;  /* 0xffffff8c00cc7947 */ /* 0x000fea000383ffff */
.L_x_40:
[----:B-1----:R1:W2:Y:S02]  /*8f60*/  SYNCS.PHASECHK.TRANS64.TRYWAIT P0, [R2+URZ+0x120], R3 ;  /* 0x00012003020075a7 */ /* 0x0022a400080011ff */
[----:B--2---:R-:W-:Y:S05]  /*8f70*/  @!P0 NANOSLEEP.SYNCS 0x989680 ;  /* 0x009896800000895d */ /* 0x004fea0003900000 */
[----:B------:R-:W2:Y:S02]  /*8f80*/  @!P0 SYNCS.PHASECHK.TRANS64 P0, [R2+URZ+0x120], R3 ;  /* 0x00012003020085a7 */ /* 0x000ea400080010ff */
[----:B--2---:R-:W-:Y:S05]  /*8f90*/  @!P0 BRA `(.L_x_40) ;  /* 0xfffffffc00f08947 */ /* 0x004fea000383ffff */
[----:B------:R-:W-:Y:S05]  /*8fa0*/  BRA `(.L_x_162) ;  /* 0xffffff90006c7947 */ /* 0x000fea000383ffff */
.L_x_44:
[----:B---3--:R-:W-:-:S07]  /*8fb0*/  MOV R0, UR4 ;  /* 0x0000000400007c02 */ /* 0x008fce0008000f00 */
.L_x_163:
[----:B-1----:R1:W2:Y:S02]  /*8fc0*/  SYNCS.PHASECHK.TRANS64.TRYWAIT P0, [R0+URZ], R3 ;  /* 0x00000003000075a7 */ /* 0x0022a400080011ff */
[----:B--2---:R-:W-:Y:S05]  /*8fd0*/  @!P0 NANOSLEEP.SYNCS 0x989680 ;  /* 0x009896800000895d */ /* 0x004fea0003900000 */
[----:B------:R-:W2:Y:S02]  /*8fe0*/  @!P0 SYNCS.PHASECHK.TRANS64 P0, [R0+URZ], R3 ;  /* 0x00000003000085a7 */ /* 0x000ea400080010ff */
[----:B--2---:R-:W-:Y:S05]  /*8ff0*/  @!P0 BRA `(.L_x_163) ;  /* 0xfffffffc00f08947 */ /* 0x004fea000383ffff */
[----:B------:R-:W-:Y:S05]  /*9000*/  BRA `(.L_x_164) ;  /* 0xffffff9400dc7947 */ /* 0x000fea000383ffff */
.L_x_45:
[----:B---3--:R-:W-:-:S07]  /*9010*/  MOV R0, UR4 ;  /* 0x0000000400007c02 */ /* 0x008fce0008000f00 */
.L_x_165:
[----:B-1----:R1:W2:Y:S02]  /*9020*/  SYNCS.PHASECHK.TRANS64.TRYWAIT P0, [R0+URZ], R3 ;  /* 0x00000003000075a7 */ /* 0x0022a400080011ff */
[----:B--2---:R-:W-:Y:S05]  /*9030*/  @!P0 NANOSLEEP.SYNCS 0x989680 ;  /* 0x009896800000895d */ /* 0x004fea0003900000 */
[----:B------:R-:W2:Y:S02]  /*9040*/  @!P0 SYNCS.PHASECHK.TRANS64 P0, [R0+URZ], R3 ;  /* 0x00000003000085a7 */ /* 0x000ea400080010ff */
[----:B--2---:R-:W-:Y:S05]  /*9050*/  @!P0 BRA `(.L_x_165) ;  /* 0xfffffffc00f08947 */ /* 0x004fea000383ffff */
[----:B------:R-:W-:Y:S05]  /*9060*/  BRA `(.L_x_166) ;  /* 0xffffff9400e87947 */ /* 0x000fea000383ffff */
.L_x_46:
[----:B---3--:R-:W-:-:S07]  /*9070*/  MOV R0, UR4 ;  /* 0x0000000400007c02 */ /* 0x008fce0008000f00 */
.L_x_167:
[----:B-1----:R1:W2:Y:S02]  /*9080*/  SYNCS.PHASECHK.TRANS64.TRYWAIT P0, [R0+URZ], R3 ;  /* 0x00000003000075a7 */ /* 0x0022a400080011ff */
[----:B--2---:R-:W-:Y:S05]  /*9090*/  @!P0 NANOSLEEP.SYNCS 0x989680 ;  /* 0x009896800000895d */ /* 0x004fea0003900000 */
[----:B------:R-:W2:Y:S02]  /*90a0*/  @!P0 SYNCS.PHASECHK.TRANS64 P0, [R0+URZ], R3 ;  /* 0x00000003000085a7 */ /* 0x000ea400080010ff */
[----:B--2---:R-:W-:Y:S05]  /*90b0*/  @!P0 BRA `(.L_x_167) ;  /* 0xfffffffc00f08947 */ /* 0x004fea000383ffff */
[----:B------:R-:W-:Y:S05]  /*90c0*/  BRA `(.L_x_168) ;  /* 0xffffff9400f47947 */ /* 0x000fea000383ffff */
.L_x_47:
[----:B---3--:R-:W-:-:S07]  /*90d0*/  MOV R0, UR4 ;  /* 0x0000000400007c02 */ /* 0x008fce0008000f00 */
.L_x_169:
[----:B-1----:R1:W2:Y:S02]  /*90e0*/  SYNCS.PHASECHK.TRANS64.TRYWAIT P0, [R0+URZ], R3 ;  /* 0x00000003000075a7 */ /* 0x0022a400080011ff */
[----:B--2---:R-:W-:Y:S05]  /*90f0*/  @!P0 NANOSLEEP.SYNCS 0x989680 ;  /* 0x009896800000895d */ /* 0x004fea0003900000 */
[----:B------:R-:W2:Y:S02]  /*9100*/  @!P0 SYNCS.PHASECHK.TRANS64 P0, [R0+URZ], R3 ;  /* 0x00000003000085a7 */ /* 0x000ea400080010ff */
[----:B--2---:R-:W-:Y:S05]  /*9110*/  @!P0 BRA `(.L_x_169) ;  /* 0xfffffffc00f08947 */ /* 0x004fea000383ffff */
[----:B------:R-:W-:Y:S05]  /*9120*/  BRA `(.L_x_170) ;  /* 0xffffff9800007947 */ /* 0x000fea000383ffff */
.L_x_48:
[----:B---3--:R-:W-:-:S07]  /*9130*/  MOV R0, UR4 ;  /* 0x0000000400007c02 */ /* 0x008fce0008000f00 */
.L_x_171:
[----:B-1----:R1:W2:Y:S02]  /*9140*/  SYNCS.PHASECHK.TRANS64.TRYWAIT P0, [R0+URZ], R3 ;  /* 0x00000003000075a7 */ /* 0x0022a400080011ff */
[----:B--2---:R-:W-:Y:S05]  /*9150*/  @!P0 NANOSLEEP.SYNCS 0x989680 ;  /* 0x009896800000895d */ /* 0x004fea0003900000 */
[----:B------:R-:W2:Y:S02]  /*9160*/  @!P0 SYNCS.PHASECHK.TRANS64 P0, [R0+URZ], R3 ;  /* 0x00000003000085a7 */ /* 0x000ea400080010ff */
[----:B--2---:R-:W-:Y:S05]  /*9170*/  @!P0 BRA `(.L_x_171) ;  /* 0xfffffffc00f08947 */ /* 0x004fea000383ffff */
[----:B------:R-:W-:Y:S05]  /*9180*/  BRA `(.L_x_172) ;  /* 0xffffff98000c7947 */ /* 0x000fea000383ffff */
.L_x_49:
[----:B---3--:R-:W-:-:S07]  /*9190*/  MOV R0, UR4 ;  /* 0x0000000400007c02 */ /* 0x008fce0008000f00 */
.L_x_173:
[----:B-1----:R1:W2:Y:S02]  /*91a0*/  SYNCS.PHASECHK.TRANS64.TRYWAIT P0, [R0+URZ], R3 ;  /* 0x00000003000075a7 */ /* 0x0022a400080011ff */
[----:B--2---:R-:W-:Y:S05]  /*91b0*/  @!P0 NANOSLEEP.SYNCS 0x989680 ;  /* 0x009896800000895d */ /* 0x004fea0003900000 */
[----:B------:R-:W2:Y:S02]  /*91c0*/  @!P0 SYNCS.PHASECHK.TRANS64 P0, [R0+URZ], R3 ;  /* 0x00000003000085a7 */ /* 0x000ea400080010ff */
[----:B--2---:R-:W-:Y:S05]  /*91d0*/  @!P0 BRA `(.L_x_173) ;  /* 0xfffffffc00f08947 */ /* 0x004fea000383ffff */
[----:B------:R-:W-:Y:S05]  /*91e0*/  BRA `(.L_x_174) ;  /* 0xffffff9800187947 */ /* 0x000fea000383ffff */
.L_x_50:
[----:B---3--:R-:W-:-:S07]  /*91f0*/  MOV R0, UR4 ;  /* 0x0000000400007c02 */ /* 0x008fce0008000f00 */
.L_x_175:
[----:B-1----:R1:W2:Y:S02]  /*9200*/  SYNCS.PHASECHK.TRANS64.TRYWAIT P0, [R0+URZ], R3 ;  /* 0x00000003000075a7 */ /* 0x0022a400080011ff */
[----:B--2---:R-:W-:Y:S05]  /*9210*/  @!P0 NANOSLEEP.SYNCS 0x989680 ;  /* 0x009896800000895d */ /* 0x004fea0003900000 */
[----:B------:R-:W2:Y:S02]  /*9220*/  @!P0 SYNCS.PHASECHK.TRANS64 P0, [R0+URZ], R3 ;  /* 0x00000003000085a7 */ /* 0x000ea400080010ff */
[----:B--2---:R-:W-:Y:S05]  /*9230*/  @!P0 BRA `(.L_x_175) ;  /* 0xfffffffc00f08947 */ /* 0x004fea000383ffff */
[----:B------:R-:W-:Y:S05]  /*9240*/  BRA `(.L_x_176) ;  /* 0xffffff9800247947 */ /* 0x000fea000383ffff */
.L_x_51:
[----:B---3--:R-:W-:-:S07]  /*9250*/  MOV R0, UR4 ;  /* 0x0000000400007c02 */ /* 0x008fce0008000f00 */
.L_x_177:
[----:B-1----:R1:W2:Y:S02]  /*9260*/  SYNCS.PHASECHK.TRANS64.TRYWAIT P0, [R0+URZ], R3 ;  /* 0x00000003000075a7 */ /* 0x0022a400080011ff */
[----:B--2---:R-:W-:Y:S05]  /*9270*/  @!P0 NANOSLEEP.SYNCS 0x989680 ;  /* 0x009896800000895d */ /* 0x004fea0003900000 */
[----:B------:R-:W2:Y:S02]  /*9280*/  @!P0 SYNCS.PHASECHK.TRANS64 P0, [R0+URZ], R3 ;  /* 0x00000003000085a7 */ /* 0x000ea400080010ff */
[----:B--2---:R-:W-:Y:S05]  /*9290*/  @!P0 BRA `(.L_x_177) ;  /* 0xfffffffc00f08947 */ /* 0x004fea000383ffff */
[----:B------:R-:W-:Y:S05]  /*92a0*/  BRA `(.L_x_178) ;  /* 0xffffff9800307947 */ /* 0x000fea000383ffff */
.L_x_52:
[----:B---3--:R-:W-:-:S07]  /*92b0*/  MOV R0, UR4 ;  /* 0x0000000400007c02 */ /* 0x008fce0008000f00 */
.L_x_179:
[----:B-1----:R1:W2:Y:S02]  /*92c0*/  SYNCS.PHASECHK.TRANS64.TRYWAIT P0, [R0+URZ], R3 ;  /* 0x00000003000075a7 */ /* 0x0022a400080011ff */
[----:B--2---:R-:W-:Y:S05]  /*92d0*/  @!P0 NANOSLEEP.SYNCS 0x989680 ;  /* 0x009896800000895d */ /* 0x004fea0003900000 */
[----:B------:R-:W2:Y:S02]  /*92e0*/  @!P0 SYNCS.PHASECHK.TRANS64 P0, [R0+URZ], R3 ;  /* 0x00000003000085a7 */ /* 0x000ea400080010ff */
[----:B--2---:R-:W-:Y:S05]  /*92f0*/  @!P0 BRA `(.L_x_179) ;  /* 0xfffffffc00f08947 */ /* 0x004fea000383ffff */
[----:B------:R-:W-:Y:S05]  /*9300*/  BRA `(.L_x_180) ;  /* 0xffffff98003c7947 */ /* 0x000fea000383ffff */
.L_x_53:
[----:B---3--:R-:W-:-:S07]  /*9310*/  MOV R0, UR4 ;  /* 0x0000000400007c02 */ /* 0x008fce0008000f00 */
.L_x_181:
[----:B-1----:R1:W2:Y:S02]  /*9320*/  SYNCS.PHASECHK.TRANS64.TRYWAIT P0, [R0+URZ], R3 ;  /* 0x00000003000075a7 */ /* 0x0022a400080011ff */
[----:B--2---:R-:W-:Y:S05]  /*9330*/  @!P0 NANOSLEEP.SYNCS 0x989680 ;  /* 0x009896800000895d */ /* 0x004fea0003900000 */
[----:B------:R-:W2:Y:S02]  /*9340*/  @!P0 SYNCS.PHASECHK.TRANS64 P0, [R0+URZ], R3 ;  /* 0x00000003000085a7 */ /* 0x000ea400080010ff */
[----:B--2---:R-:W-:Y:S05]  /*9350*/  @!P0 BRA `(.L_x_181) ;  /* 0xfffffffc00f08947 */ /* 0x004fea000383ffff */
[----:B------:R-:W-:Y:S05]  /*9360*/  BRA `(.L_x_182) ;  /* 0xffffff9800487947 */ /* 0x000fea000383ffff */
.L_x_54:
[----:B---3--:R-:W-:-:S07]  /*9370*/  MOV R0, UR4 ;  /* 0x0000000400007c02 */ /* 0x008fce0008000f00 */
.L_x_183:
[----:B-1----:R1:W2:Y:S02]  /*9380*/  SYNCS.PHASECHK.TRANS64.TRYWAIT P0, [R0+URZ], R3 ;  /* 0x00000003000075a7 */ /* 0x0022a400080011ff */
[----:B--2---:R-:W-:Y:S05]  /*9390*/  @!P0 NANOSLEEP.SYNCS 0x989680 ;  /* 0x009896800000895d */ /* 0x004fea0003900000 */
[----:B------:R-:W2:Y:S02]  /*93a0*/  @!P0 SYNCS.PHASECHK.TRANS64 P0, [R0+URZ], R3 ;  /* 0x00000003000085a7 */ /* 0x000ea400080010ff */
[----:B--2---:R-:W-:Y:S05]  /*93b0*/  @!P0 BRA `(.L_x_183) ;  /* 0xfffffffc00f08947 */ /* 0x004fea000383ffff */
[----:B------:R-:W-:Y:S05]  /*93c0*/  BRA `(.L_x_184) ;  /* 0xffffff9800547947 */ /* 0x000fea000383ffff */
.L_x_55:
[----:B---3--:R-:W-:-:S07]  /*93d0*/  MOV R0, UR4 ;  /* 0x0000000400007c02 */ /* 0x008fce0008000f00 */
.L_x_185:
[----:B-1----:R1:W2:Y:S02]  /*93e0*/  SYNCS.PHASECHK.TRANS64.TRYWAIT P0, [R0+URZ], R3 ;  /* 0x00000003000075a7 */ /* 0x0022a400080011ff */
[----:B--2---:R-:W-:Y:S05]  /*93f0*/  @!P0 NANOSLEEP.SYNCS 0x989680 ;  /* 0x009896800000895d */ /* 0x004fea0003900000 */
[----:B------:R-:W2:Y:S02]  /*9400*/  @!P0 SYNCS.PHASECHK.TRANS64 P0, [R0+URZ], R3 ;  /* 0x00000003000085a7 */ /* 0x000ea400080010ff */
[----:B--2---:R-:W-:Y:S05]  /*9410*/  @!P0 BRA `(.L_x_185) ;  /* 0xfffffffc00f08947 */ /* 0x004fea000383ffff */
[----:B------:R-:W-:Y:S05]  /*9420*/  BRA `(.L_x_186) ;  /* 0xffffff9800607947 */ /* 0x000fea000383ffff */
.L_x_58:
[----:B-1----:R1:W2:Y:S02]  /*9430*/  SYNCS.PHASECHK.TRANS64.TRYWAIT P0, [R0+URZ+0x180], R5 ;  /* 0x00018005000075a7 */ /* 0x0022a400080011ff */
[----:B--2---:R-:W-:Y:S05]  /*9440*/  @!P0 NANOSLEEP.SYNCS 0x989680 ;  /* 0x009896800000895d */ /* 0x004fea0003900000 */
[----:B------:R-:W2:Y:S02]  /*9450*/  @!P0 SYNCS.PHASECHK.TRANS64 P0, [R0+URZ+0x180], R5 ;  /* 0x00018005000085a7 */ /* 0x000ea400080010ff */
[----:B--2---:R-:W-:Y:S05]  /*9460*/  @!P0 BRA `(.L_x_58) ;  /* 0xfffffffc00f08947 */ /* 0x004fea000383ffff */
[----:B------:R-:W-:Y:S05]  /*9470*/  BRA `(.L_x_187) ;  /* 0xffffff9800c07947 */ /* 0x000fea000383ffff */
.L_x_59:
[----:B------:R-:W-:-:S07]  /*9480*/  MOV R0, UR5 ;  /* 0x0000000500007c02 */ /* 0x000fce0008000f00 */
.L_x_188:
[----:B-1----:R1:W2:Y:S02]  /*9490*/  SYNCS.PHASECHK.TRANS64.TRYWAIT P0, [R0+URZ+0x130], R7 ;  /* 0x00013007000075a7 */ /* 0x0022a400080011ff */
[----:B--2---:R-:W-:Y:S05]  /*94a0*/  @!P0 NANOSLEEP.SYNCS 0x989680 ;  /* 0x009896800000895d */ /* 0x004fea0003900000 */
[----:B------:R-:W2:Y:S02]  /*94b0*/  @!P0 SYNCS.PHASECHK.TRANS64 P0, [R0+URZ+0x130], R7 ;  /* 0x00013007000085a7 */ /* 0x000ea400080010ff */
[----:B--2---:R-:W-:Y:S05]  /*94c0*/  @!P0 BRA `(.L_x_188) ;  /* 0xfffffffc00f08947 */ /* 0x004fea000383ffff */
[----:B------:R-:W-:Y:S05]  /*94d0*/  BRA `(.L_x_189) ;  /* 0xffffff9800d07947 */ /* 0x000fea000383ffff */
.L_x_60:
[----:B-1----:R1:W2:Y:S02]  /*94e0*/  SYNCS.PHASECHK.TRANS64.TRYWAIT P1, [R0+URZ+0x120], R5 ;  /* 0x00012005000075a7 */ /* 0x0022a400080211ff */
[----:B--2---:R-:W-:Y:S05]  /*94f0*/  @!P1 NANOSLEEP.SYNCS 0x989680 ;  /* 0x009896800000995d */ /* 0x004fea0003900000 */
[----:B------:R-:W2:Y:S02]  /*9500*/  @!P1 SYNCS.PHASECHK.TRANS64 P1, [R0+URZ+0x120], R5 ;  /* 0x00012005000095a7 */ /* 0x000ea400080210ff */
[----:B--2---:R-:W-:Y:S05]  /*9510*/  @!P1 BRA `(.L_x_60) ;  /* 0xfffffffc00f09947 */ /* 0x004fea000383ffff */
[----:B------:R-:W-:Y:S05]  /*9520*/  BRA `(.L_x_190) ;  /* 0xffffff9c00007947 */ /* 0x000fea000383ffff */
.L_x_63:
[----:B------:R-:W-:-:S07]  /*9530*/  MOV R0, UR5 ;  /* 0x0000000500007c02 */ /* 0x000fce0008000f00 */
.L_x_191:
[----:B-1----:R1:W2:Y:S02]  /*9540*/  SYNCS.PHASECHK.TRANS64.TRYWAIT P0, [R0+URZ+0x130], R3 ;  /* 0x00013003000075a7 */ /* 0x0022a400080011ff */
[----:B--2---:R-:W-:Y:S05]  /*9550*/  @!P0 NANOSLEEP.SYNCS 0x989680 ;  /* 0x009896800000895d */ /* 0x004fea0003900000 */
[----:B------:R-:W2:Y:S02]  /*9560*/  @!P0 SYNCS.PHASECHK.TRANS64 P0, [R0+URZ+0x130], R3 ;  /* 0x00013003000085a7 */ /* 0x000ea400080010ff */
[----:B--2---:R-:W-:Y:S05]  /*9570*/  @!P0 BRA `(.L_x_191) ;  /* 0xfffffffc00f08947 */ /* 0x004fea000383ffff */
[----:B------:R-:W-:Y:S05]  /*9580*/  BRA `(.L_x_62) ;  /* 0xffffff9c00547947 */ /* 0x000fea000383ffff */
.L_x_72:
[----:B-1----:R-:W-:-:S04]  /*9590*/  MOV R4, UR6 ;  /* 0x0000000600047c02 */ /* 0x002fc80008000f00 */
[----:B------:R1:W2:Y:S03]  /*95a0*/  SYNCS.PHASECHK.TRANS64.TRYWAIT P0, [R4+URZ+0x8], R5 ;  /* 0x00000805040075a7 */ /* 0x0002a600080011ff */
[----:B--2---:R-:W-:Y:S05]  /*95b0*/  @!P0 NANOSLEEP.SYNCS 0x989680 ;  /* 0x009896800000895d */ /* 0x004fea0003900000 */
[----:B------:R-:W2:Y:S02]  /*95c0*/  @!P0 SYNCS.PHASECHK.TRANS64 P0, [R4+URZ+0x8], R5 ;  /* 0x00000805040085a7 */ /* 0x000ea400080010ff */
[----:B--2---:R-:W-:Y:S05]  /*95d0*/  @!P0 BRA `(.L_x_72) ;  /* 0xfffffffc00ec8947 */ /* 0x004fea000383ffff */
[----:B------:R-:W-:Y:S05]  /*95e0*/  BRA `(.L_x_71) ;  /* 0xffffffa000087947 */ /* 0x000fea000383ffff */
.L_x_74:
[----:B------:R-:W-:Y:S01]  /*95f0*/  BSSY B0, `(.L_x_192) ;  /* 0x0000006000007945 */ /* 0x000fe20003800000 */
[----:B------:R-:W-:-:S07]  /*9600*/  MOV R15, 0xffffffff ;  /* 0xffffffff000f7802 */ /* 0x000fce0000000f00 */
[----:B-1---5:R-:W-:Y:S05]  /*9610*/  WARPSYNC.COLLECTIVE R15, `(.L_x_193) ;  /* 0x000000000f0c7348 */ /* 0x022fea0003c00000 */
[----:B------:R-:W-:Y:S02]  /*9620*/  ELECT P6, UR79, PT ;  /* 0x00000000004f782f */ /* 0x000fe400038c0000 */
[----:B------:R-:W-:Y:S01]  /*9630*/  MOV R14, UR79 ;  /* 0x0000004f000e7c02 */ /* 0x000fe20008000f00 */
[----:B-1---5:R-:W-:Y:S10]  /*9640*/  ENDCOLLECTIVE ;  /* 0x000000000000791b */ /* 0x022ff40003800000 */
.L_x_193:
[----:B------:R-:W-:Y:S05]  /*9650*/  BSYNC B0 ;  /* 0x0000000000007941 */ /* 0x000fea0003800000 */
.L_x_192:
[----:B------:R-:W-:Y:S05]  /*9660*/  BRA `(.L_x_194) ;  /* 0xffffffa000387947 */ /* 0x000fea000383ffff */
.L_x_76:
[----:B-1----:R-:W-:-:S04]  /*9670*/  MOV R2, UR6 ;  /* 0x0000000600027c02 */ /* 0x002fc80008000f00 */
[----:B------:R1:W2:Y:S03]  /*9680*/  SYNCS.PHASECHK.TRANS64.TRYWAIT P0, [R2+URZ+0x8], R3 ;  /* 0x00000803020075a7 */ /* 0x0002a600080011ff */
[----:B--2---:R-:W-:Y:S05]  /*9690*/  @!P0 NANOSLEEP.SYNCS 0x989680 ;  /* 0x009896800000895d */ /* 0x004fea0003900000 */
[----:B------:R-:W2:Y:S02]  /*96a0*/  @!P0 SYNCS.PHASECHK.TRANS64 P0, [R2+URZ+0x8], R3 ;  /* 0x00000803020085a7 */ /* 0x000ea400080010ff */
[----:B--2---:R-:W-:Y:S05]  /*96b0*/  @!P0 BRA `(.L_x_76) ;  /* 0xfffffffc00ec8947 */ /* 0x004fea000383ffff */
[----:B------:R-:W-:Y:S05]  /*96c0*/  BRA `(.L_x_75) ;  /* 0xffffffa0003c7947 */ /* 0x000fea000383ffff */
.L_x_77:
[----:B-1----:R1:W2:Y:S02]  /*96d0*/  SYNCS.PHASECHK.TRANS64.TRYWAIT P0, [R0+URZ+0x120], R5 ;  /* 0x00012005000075a7 */ /* 0x0022a400080011ff */
[----:B--2---:R-:W-:Y:S05]  /*96e0*/  @!P0 NANOSLEEP.SYNCS 0x989680 ;  /* 0x009896800000895d */ /* 0x004fea0003900000 */
[----:B------:R-:W2:Y:S02]  /*96f0*/  @!P0 SYNCS.PHASECHK.TRANS64 P0, [R0+URZ+0x120], R5 ;  /* 0x00012005000085a7 */ /* 0x000ea400080010ff */
[----:B--2---:R-:W-:Y:S05]  /*9700*/  @!P0 BRA `(.L_x_77) ;  /* 0xfffffffc00f08947 */ /* 0x004fea000383ffff */
[----:B------:R-:W-:Y:S05]  /*9710*/  BRA `(.L_x_195) ;  /* 0xffffffa400207947 */ /* 0x000fea000383ffff */
.L_x_79:
[----:B------:R-:W-:-:S07]  /*9720*/  MOV R0, UR9 ;  /* 0x0000000900007c02 */ /* 0x000fce0008000f00 */
.L_x_196:
[----:B-1----:R1:W2:Y:S02]  /*9730*/  SYNCS.PHASECHK.TRANS64.TRYWAIT P0, [R0+URZ+0x160], R5 ;  /* 0x00016005000075a7 */ /* 0x0022a400080011ff */
[----:B--2---:R-:W-:Y:S05]  /*9740*/  @!P0 NANOSLEEP.SYNCS 0x989680 ;  /* 0x009896800000895d */ /* 0x004fea0003900000 */
[----:B------:R-:W2:Y:S02]  /*9750*/  @!P0 SYNCS.PHASECHK.TRANS64 P0, [R0+URZ+0x160], R5 ;  /* 0x00016005000085a7 */ /* 0x000ea400080010ff */
[----:B--2---:R-:W-:Y:S05]  /*9760*/  @!P0 BRA `(.L_x_196) ;  /* 0xfffffffc00f08947 */ /* 0x004fea000383ffff */
[----:B------:R-:W-:Y:S05]  /*9770*/  BRA `(.L_x_197) ;  /* 0xffffffa4006c7947 */ /* 0x000fea000383ffff */
.L_x_82:
[----:B------:R-:W-:Y:S07]  /*9780*/  MOV R0, UR8 ;  /* 0x0000000800007c02 */ /* 0x000fee0008000f00 */
.L_x_198:
[----:B-1----:R1:W2:Y:S02]  /*9790*/  SYNCS.PHASECHK.TRANS64.TRYWAIT P0, [R0+URZ], R5 ;  /* 0x00000005000075a7 */ /* 0x0022a400080011ff */
[----:B--2---:R-:W-:Y:S05]  /*97a0*/  @!P0 NANOSLEEP.SYNCS 0x989680 ;  /* 0x009896800000895d */ /* 0x004fea0003900000 */
[----:B------:R-:W2:Y:S02]  /*97b0*/  @!P0 SYNCS.PHASECHK.TRANS64 P0, [R0+URZ], R5 ;  /* 0x00000005000085a7 */ /* 0x000ea400080010ff */
[----:B--2---:R-:W-:Y:S05]  /*97c0*/  @!P0 BRA `(.L_x_198) ;  /* 0xfffffffc00f08947 */ /* 0x004fea000383ffff */
[----:B------:R-:W-:Y:S05]  /*97d0*/  BRA `(.L_x_81) ;  /* 0xffffffa400807947 */ /* 0x000fea000383ffff */
.L_x_86:
[----:B-1----:R-:W-:-:S07]  /*97e0*/  MOV R0, UR8 ;  /* 0x0000000800007c02 */ /* 0x002fce0008000f00 */
.L_x_199:
[----:B-1----:R1:W2:Y:S02]  /*97f0*/  SYNCS.PHASECHK.TRANS64.TRYWAIT P0, [R0+URZ], R3 ;  /* 0x00000003000075a7 */ /* 0x0022a400080011ff */
[----:B--2---:R-:W-:Y:S05]  /*9800*/  @!P0 NANOSLEEP.SYNCS 0x989680 ;  /* 0x009896800000895d */ /* 0x004fea0003900000 */
[----:B------:R-:W2:Y:S02]  /*9810*/  @!P0 SYNCS.PHASECHK.TRANS64 P0, [R0+URZ], R3 ;  /* 0x00000003000085a7 */ /* 0x000ea400080010ff */
[----:B--2---:R-:W-:Y:S05]  /*9820*/  @!P0 BRA `(.L_x_199) ;  /* 0xfffffffc00f08947 */ /* 0x004fea000383ffff */
[----:B------:R-:W-:Y:S05]  /*9830*/  BRA `(.L_x_200) ;  /* 0xffffffa800747947 */ /* 0x000fea000383ffff */
.L_x_87:
[----:B------:R-:W-:-:S07]  /*9840*/  MOV R0, UR8 ;  /* 0x0000000800007c02 */ /* 0x000fce0008000f00 */
.L_x_201:
[----:B-1----:R1:W2:Y:S02]  /*9850*/  SYNCS.PHASECHK.TRANS64.TRYWAIT P0, [R0+URZ], R3 ;  /* 0x00000003000075a7 */ /* 0x0022a400080011ff */
[----:B--2---:R-:W-:Y:S05]  /*9860*/  @!P0 NANOSLEEP.SYNCS 0x989680 ;  /* 0x009896800000895d */ /* 0x004fea0003900000 */
[----:B------:R-:W2:Y:S02]  /*9870*/  @!P0 SYNCS.PHASECHK.TRANS64 P0, [R0+URZ], R3 ;  /* 0x00000003000085a7 */ /* 0x000ea400080010ff */
[----:B--2---:R-:W-:Y:S05]  /*9880*/  @!P0 BRA `(.L_x_201) ;  /* 0xfffffffc00f08947 */ /* 0x004fea000383ffff */
[----:B------:R-:W-:Y:S05]  /*9890*/  BRA `(.L_x_202) ;  /* 0xffffffa800807947 */ /* 0x000fea000383ffff */
.L_x_88:
[----:B------:R-:W-:-:S07]  /*98a0*/  MOV R0, UR8 ;  /* 0x0000000800007c02 */ /* 0x000fce0008000f00 */
.L_x_203:
[----:B-1----:R1:W2:Y:S02]  /*98b0*/  SYNCS.PHASECHK.TRANS64.TRYWAIT P0, [R0+URZ], R3 ;  /* 0x00000003000075a7 */ /* 0x0022a400080011ff */
[----:B--2---:R-:W-:Y:S05]  /*98c0*/  @!P0 NANOSLEEP.SYNCS 0x989680 ;  /* 0x009896800000895d */ /* 0x004fea0003900000 */
[----:B------:R-:W2:Y:S02]  /*98d0*/  @!P0 SYNCS.PHASECHK.TRANS64 P0, [R0+URZ], R3 ;  /* 0x00000003000085a7 */ /* 0x000ea400080010ff */
[----:B--2---:R-:W-:Y:S05]  /*98e0*/  @!P0 BRA `(.L_x_203) ;  /* 0xfffffffc00f08947 */ /* 0x004fea000383ffff */
[----:B------:R-:W-:Y:S05]  /*98f0*/  BRA `(.L_x_204) ;  /* 0xffffffa8008c7947 */ /* 0x000fea000383ffff */
.L_x_91:
[----:B------:R-:W-:-:S07]  /*9900*/  MOV R0, UR7 ;  /* 0x0000000700007c02 */ /* 0x000fce0008000f00 */
.L_x_205:
[----:B-1----:R1:W2:Y:S02]  /*9910*/  SYNCS.PHASECHK.TRANS64.TRYWAIT P1, [R0+URZ+0x1a0], R3 ;  /* 0x0001a003000075a7 */ /* 0x0022a400080211ff */
[----:B--2---:R-:W-:Y:S05]  /*9920*/  @!P1 NANOSLEEP.SYNCS 0x989680 ;  /* 0x009896800000995d */ /* 0x004fea0003900000 */
[----:B------:R-:W2:Y:S02]  /*9930*/  @!P1 SYNCS.PHASECHK.TRANS64 P1, [R0+URZ+0x1a0], R3 ;  /* 0x0001a003000095a7 */ /* 0x000ea400080210ff */
[----:B--2---:R-:W-:Y:S05]  /*9940*/  @!P1 BRA `(.L_x_205) ;  /* 0xfffffffc00f09947 */ /* 0x004fea000383ffff */
[----:B------:R-:W-:Y:S05]  /*9950*/  BRA `(.L_x_206) ;  /* 0xffffffa800d87947 */ /* 0x000fea000383ffff */
.L_x_96:
[----:B--2---:R2:W4:Y:S02]  /*9960*/  SYNCS.PHASECHK.TRANS64.TRYWAIT P0, [R0+URZ+0x120], R3 ;  /* 0x00012003000075a7 */ /* 0x00452400080011ff */
[----:B----4-:R-:W-:Y:S05]  /*9970*/  @!P0 NANOSLEEP.SYNCS 0x989680 ;  /* 0x009896800000895d */ /* 0x010fea0003900000 */
[----:B------:R-:W4:Y:S02]  /*9980*/  @!P0 SYNCS.PHASECHK.TRANS64 P0, [R0+URZ+0x120], R3 ;  /* 0x00012003000085a7 */ /* 0x000f2400080010ff */
[----:B----4-:R-:W-:Y:S05]  /*9990*/  @!P0 BRA `(.L_x_96) ;  /* 0xfffffffc00f08947 */ /* 0x010fea000383ffff */
[----:B------:R-:W-:Y:S05]  /*99a0*/  BRA `(.L_x_207) ;  /* 0xffffffac00ec7947 */ /* 0x000fea000383ffff */
.L_x_99:
[----:B------:R-:W-:Y:S07]  /*99b0*/  MOV R0, UR7 ;  /* 0x0000000700007c02 */ /* 0x000fee0008000f00 */
.L_x_208:
[----:B--2---:R2:W4:Y:S02]  /*99c0*/  SYNCS.PHASECHK.TRANS64.TRYWAIT P0, [R0+URZ+0x118], R3 ;  /* 0x00011803000075a7 */ /* 0x00452400080011ff */
[----:B----4-:R-:W-:Y:S05]  /*99d0*/  @!P0 NANOSLEEP.SYNCS 0x989680 ;  /* 0x009896800000895d */ /* 0x010fea0003900000 */
[----:B------:R-:W4:Y:S02]  /*99e0*/  @!P0 SYNCS.PHASECHK.TRANS64 P0, [R0+URZ+0x118], R3 ;  /* 0x00011803000085a7 */ /* 0x000f2400080010ff */
[----:B----4-:R-:W-:Y:S05]  /*99f0*/  @!P0 BRA `(.L_x_208) ;  /* 0xfffffffc00f08947 */ /* 0x010fea000383ffff */
[----:B------:R-:W-:Y:S05]  /*9a00*/  BRA `(.L_x_98) ;  /* 0xffffffb000cc7947 */ /* 0x000fea000383ffff */
.L_x_102:
[----:B------:R-:W-:Y:S07]  /*9a10*/  MOV R3, UR7 ;  /* 0x0000000700037c02 */ /* 0x000fee0008000f00 */
.L_x_209:
[----:B-1----:R1:W2:Y:S02]  /*9a20*/  SYNCS.PHASECHK.TRANS64.TRYWAIT P0, [R3+URZ+0xf0], R12 ;  /* 0x0000f00c030075a7 */ /* 0x0022a400080011ff */
[----:B--2---:R-:W-:Y:S05]  /*9a30*/  @!P0 NANOSLEEP.SYNCS 0x989680 ;  /* 0x009896800000895d */ /* 0x004fea0003900000 */
[----:B------:R-:W2:Y:S02]  /*9a40*/  @!P0 SYNCS.PHASECHK.TRANS64 P0, [R3+URZ+0xf0], R12 ;  /* 0x0000f00c030085a7 */ /* 0x000ea400080010ff */
[----:B--2---:R-:W-:Y:S05]  /*9a50*/  @!P0 BRA `(.L_x_209) ;  /* 0xfffffffc00f08947 */ /* 0x004fea000383ffff */
[----:B------:R-:W-:Y:S05]  /*9a60*/  BRA `(.L_x_210) ;  /* 0xffffffb400447947 */ /* 0x000fea000383ffff */
.L_x_103:
[----:B-1----:R-:W-:Y:S07]  /*9a70*/  MOV R3, UR7 ;  /* 0x0000000700037c02 */ /* 0x002fee0008000f00 */
.L_x_211:
[----:B-1----:R1:W2:Y:S02]  /*9a80*/  SYNCS.PHASECHK.TRANS64.TRYWAIT P0, [R3+URZ+0xf8], R12 ;  /* 0x0000f80c030075a7 */ /* 0x0022a400080011ff */
[----:B--2---:R-:W-:Y:S05]  /*9a90*/  @!P0 NANOSLEEP.SYNCS 0x989680 ;  /* 0x009896800000895d */ /* 0x004fea0003900000 */
[----:B------:R-:W2:Y:S02]  /*9aa0*/  @!P0 SYNCS.PHASECHK.TRANS64 P0, [R3+URZ+0xf8], R12 ;  /* 0x0000f80c030085a7 */ /* 0x000ea400080010ff */
[----:B--2---:R-:W-:Y:S05]  /*9ab0*/  @!P0 BRA `(.L_x_211) ;  /* 0xfffffffc00f08947 */ /* 0x004fea000383ffff */
[----:B------:R-:W-:Y:S05]  /*9ac0*/  BRA `(.L_x_212) ;  /* 0xffffffb400a07947 */ /* 0x000fea000383ffff */
.L_x_104:
[----:B-1----:R-:W-:Y:S07]  /*9ad0*/  MOV R3, UR7 ;  /* 0x0000000700037c02 */ /* 0x002fee0008000f00 */
.L_x_213:
[----:B-1----:R1:W2:Y:S02]  /*9ae0*/  SYNCS.PHASECHK.TRANS64.TRYWAIT P0, [R3+URZ+0x100], R12 ;  /* 0x0001000c030075a7 */ /* 0x0022a400080011ff */
[----:B--2---:R-:W-:Y:S05]  /*9af0*/  @!P0 NANOSLEEP.SYNCS 0x989680 ;  /* 0x009896800000895d */ /* 0x004fea0003900000 */
[----:B------:R-:W2:Y:S02]  /*9b00*/  @!P0 SYNCS.PHASECHK.TRANS64 P0, [R3+URZ+0x100], R12 ;  /* 0x0001000c030085a7 */ /* 0x000ea400080010ff */
[----:B--2---:R-:W-:Y:S05]  /*9b10*/  @!P0 BRA `(.L_x_213) ;  /* 0xfffffffc00f08947 */ /* 0x004fea000383ffff */
[----:B------:R-:W-:Y:S05]  /*9b20*/  BRA `(.L_x_214) ;  /* 0xffffffb400fc7947 */ /* 0x000fea000383ffff */
.L_x_105:
[----:B------:R-:W-:Y:S07]  /*9b30*/  MOV R3, UR7 ;  /* 0x0000000700037c02 */ /* 0x000fee0008000f00 */
.L_x_215:
[----:B-1----:R1:W2:Y:S02]  /*9b40*/  SYNCS.PHASECHK.TRANS64.TRYWAIT P0, [R3+URZ+0x108], R12 ;  /* 0x0001080c030075a7 */ /* 0x0022a400080011ff */
[----:B--2---:R-:W-:Y:S05]  /*9b50*/  @!P0 NANOSLEEP.SYNCS 0x989680 ;  /* 0x009896800000895d */ /* 0x004fea0003900000 */
[----:B------:R-:W2:Y:S02]  /*9b60*/  @!P0 SYNCS.PHASECHK.TRANS64 P0, [R3+URZ+0x108], R12 ;  /* 0x0001080c030085a7 */ /* 0x000ea400080010ff */
[----:B--2---:R-:W-:Y:S05]  /*9b70*/  @!P0 BRA `(.L_x_215) ;  /* 0xfffffffc00f08947 */ /* 0x004fea000383ffff */
[----:B------:R-:W-:Y:S05]  /*9b80*/  BRA `(.L_x_216) ;  /* 0xffffffb8009c7947 */ /* 0x000fea000383ffff */
.L_x_107:
[----:B------:R-:W-:-:S07]  /*9b90*/  MOV R0, UR7 ;  /* 0x0000000700007c02 */ /* 0x000fce0008000f00 */
.L_x_217:
[----:B-1----:R1:W4:Y:S02]  /*9ba0*/  SYNCS.PHASECHK.TRANS64.TRYWAIT P0, [R0+URZ+0xf0], R3 ;  /* 0x0000f003000075a7 */ /* 0x00232400080011ff */
[----:B----4-:R-:W-:Y:S05]  /*9bb0*/  @!P0 NANOSLEEP.SYNCS 0x989680 ;  /* 0x009896800000895d */ /* 0x010fea0003900000 */
[----:B------:R-:W4:Y:S02]  /*9bc0*/  @!P0 SYNCS.PHASECHK.TRANS64 P0, [R0+URZ+0xf0], R3 ;  /* 0x0000f003000085a7 */ /* 0x000f2400080010ff */
[----:B----4-:R-:W-:Y:S05]  /*9bd0*/  @!P0 BRA `(.L_x_217) ;  /* 0xfffffffc00f08947 */ /* 0x010fea000383ffff */
[----:B------:R-:W-:Y:S05]  /*9be0*/  BRA `(.L_x_218) ;  /* 0xffffffbc00247947 */ /* 0x000fea000383ffff */
.L_x_108:
[----:B-1----:R-:W-:-:S07]  /*9bf0*/  MOV R0, UR7 ;  /* 0x0000000700007c02 */ /* 0x002fce0008000f00 */
.L_x_219:
[----:B-1----:R1:W4:Y:S02]  /*9c00*/  SYNCS.PHASECHK.TRANS64.TRYWAIT P0, [R0+URZ+0xf8], R3 ;  /* 0x0000f803000075a7 */ /* 0x00232400080011ff */
[----:B----4-:R-:W-:Y:S05]  /*9c10*/  @!P0 NANOSLEEP.SYNCS 0x989680 ;  /* 0x009896800000895d */ /* 0x010fea0003900000 */
[----:B------:R-:W4:Y:S02]  /*9c20*/  @!P0 SYNCS.PHASECHK.TRANS64 P0, [R0+URZ+0xf8], R3 ;  /* 0x0000f803000085a7 */ /* 0x000f2400080010ff */
[----:B----4-:R-:W-:Y:S05]  /*9c30*/  @!P0 BRA `(.L_x_219) ;  /* 0xfffffffc00f08947 */ /* 0x010fea000383ffff */
[----:B------:R-:W-:Y:S05]  /*9c40*/  BRA `(.L_x_220) ;  /* 0xffffffbc00147947 */ /* 0x000fea000383ffff */
.L_x_109:
[----:B-1----:R-:W-:-:S07]  /*9c50*/  MOV R0, UR7 ;  /* 0x0000000700007c02 */ /* 0x002fce0008000f00 */
.L_x_221:
[----:B-1----:R1:W4:Y:S02]  /*9c60*/  SYNCS.PHASECHK.TRANS64.TRYWAIT P0, [R0+URZ+0x100], R3 ;  /* 0x00010003000075a7 */ /* 0x00232400080011ff */
[----:B----4-:R-:W-:Y:S05]  /*9c70*/  @!P0 NANOSLEEP.SYNCS 0x989680 ;  /* 0x009896800000895d */ /* 0x010fea0003900000 */
[----:B------:R-:W4:Y:S02]  /*9c80*/  @!P0 SYNCS.PHASECHK.TRANS64 P0, [R0+URZ+0x100], R3 ;  /* 0x00010003000085a7 */ /* 0x000f2400080010ff */
[----:B----4-:R-:W-:Y:S05]  /*9c90*/  @!P0 BRA `(.L_x_221) ;  /* 0xfffffffc00f08947 */ /* 0x010fea000383ffff */
[----:B------:R-:W-:Y:S05]  /*9ca0*/  BRA `(.L_x_222) ;  /* 0xffffffbc00047947 */ /* 0x000fea000383ffff */
.L_x_111:
[----:B--2---:R2:W3:Y:S02]  /*9cb0*/  SYNCS.PHASECHK.TRANS64.TRYWAIT P0, [R0+URZ+0x120], R3 ;  /* 0x00012003000075a7 */ /* 0x0044e400080011ff */
[----:B---3--:R-:W-:Y:S05]  /*9cc0*/  @!P0 NANOSLEEP.SYNCS 0x989680 ;  /* 0x009896800000895d */ /* 0x008fea0003900000 */
[----:B------:R-:W3:Y:S02]  /*9cd0*/  @!P0 SYNCS.PHASECHK.TRANS64 P0, [R0+URZ+0x120], R3 ;  /* 0x00012003000085a7 */ /* 0x000ee400080010ff */
[----:B---3--:R-:W-:Y:S05]  /*9ce0*/  @!P0 BRA `(.L_x_111) ;  /* 0xfffffffc00f08947 */ /* 0x008fea000383ffff */
[----:B------:R-:W-:Y:S05]  /*9cf0*/  BRA `(.L_x_223) ;  /* 0xffffffbc00d47947 */ /* 0x000fea000383ffff */
.L_x_122:
[----:B-1----:R-:W-:Y:S04]  /*9d00*/  MOV R0, UR48 ;  /* 0x0000003000007c02 */ /* 0x002fe80008000f00 */
[----:B------:R1:W3:Y:S03]  /*9d10*/  SYNCS.PHASECHK.TRANS64.TRYWAIT P1, [R0+URZ+0xd0], R5 ;  /* 0x0000d005000075a7 */ /* 0x0002e600080211ff */
[----:B---3--:R-:W-:Y:S05]  /*9d20*/  @!P1 NANOSLEEP.SYNCS 0x989680 ;  /* 0x009896800000995d */ /* 0x008fea0003900000 */
[----:B------:R-:W3:Y:S02]  /*9d30*/  @!P1 SYNCS.PHASECHK.TRANS64 P1, [R0+URZ+0xd0], R5 ;  /* 0x0000d005000095a7 */ /* 0x000ee400080210ff */
[----:B---3--:R-:W-:Y:S05]  /*9d40*/  @!P1 BRA `(.L_x_122) ;  /* 0xfffffffc00ec9947 */ /* 0x008fea000383ffff */
[----:B------:R-:W-:Y:S05]  /*9d50*/  BRA `(.L_x_121) ;  /* 0xffffffc800dc7947 */ /* 0x000fea000383ffff */
.L_x_124:
[----:B-1----:R1:W4:Y:S02]  /*9d60*/  SYNCS.PHASECHK.TRANS64.TRYWAIT P0, [R74+URZ+0x140], R3 ;  /* 0x000140034a0075a7 */ /* 0x00232400080011ff */
[----:B----4-:R-:W-:Y:S05]  /*9d70*/  @!P0 NANOSLEEP.SYNCS 0x989680 ;  /* 0x009896800000895d */ /* 0x010fea0003900000 */
[----:B------:R-:W4:Y:S02]  /*9d80*/  @!P0 SYNCS.PHASECHK.TRANS64 P0, [R74+URZ+0x140], R3 ;  /* 0x000140034a0085a7 */ /* 0x000f2400080010ff */
[----:B----4-:R-:W-:Y:S05]  /*9d90*/  @!P0 BRA `(.L_x_124) ;  /* 0xfffffffc00f08947 */ /* 0x010fea000383ffff */
[----:B------:R-:W-:Y:S05]  /*9da0*/  BRA `(.L_x_123) ;  /* 0xffffffc800fc7947 */ /* 0x000fea000383ffff */
.L_x_133:
[----:B--2---:R2:W3:Y:S02]  /*9db0*/  SYNCS.PHASECHK.TRANS64.TRYWAIT P0, [R3+URZ+0xd0], R0 ;  /* 0x0000d000030075a7 */ /* 0x0044e400080011ff */
[----:B---3--:R-:W-:Y:S05]  /*9dc0*/  @!P0 NANOSLEEP.SYNCS 0x989680 ;  /* 0x009896800000895d */ /* 0x008fea0003900000 */
[----:B------:R-:W3:Y:S02]  /*9dd0*/  @!P0 SYNCS.PHASECHK.TRANS64 P0, [R3+URZ+0xd0], R0 ;  /* 0x0000d000030085a7 */ /* 0x000ee400080010ff */
[----:B---3--:R-:W-:Y:S05]  /*9de0*/  @!P0 BRA `(.L_x_133) ;  /* 0xfffffffc00f08947 */ /* 0x008fea000383ffff */
[----:B------:R-:W-:Y:S05]  /*9df0*/  BRA `(.L_x_132) ;  /* 0xffffffd400087947 */ /* 0x000fea000383ffff */
.L_x_141:
[----:B--2---:R2:W3:Y:S02]  /*9e00*/  SYNCS.PHASECHK.TRANS64.TRYWAIT P0, [R83+URZ+0xd0], R4 ;  /* 0x0000d004530075a7 */ /* 0x0044e400080011ff */
[----:B---3--:R-:W-:Y:S05]  /*9e10*/  @!P0 NANOSLEEP.SYNCS 0x989680 ;  /* 0x009896800000895d */ /* 0x008fea0003900000 */
[----:B------:R-:W3:Y:S02]  /*9e20*/  @!P0 SYNCS.PHASECHK.TRANS64 P0, [R83+URZ+0xd0], R4 ;  /* 0x0000d004530085a7 */ /* 0x000ee400080010ff */
[----:B---3--:R-:W-:Y:S05]  /*9e30*/  @!P0 BRA `(.L_x_141) ;  /* 0xfffffffc00f08947 */ /* 0x008fea000383ffff */
[----:B------:R-:W-:Y:S05]  /*9e40*/  BRA `(.L_x_140) ;  /* 0xffffffdc00247947 */ /* 0x000fea000383ffff */
.L_x_149:
[----:B--2---:R2:W3:Y:S02]  /*9e50*/  SYNCS.PHASECHK.TRANS64.TRYWAIT P0, [R88+URZ+0xd0], R3 ;  /* 0x0000d003580075a7 */ /* 0x0044e400080011ff */
[----:B---3--:R-:W-:Y:S05]  /*9e60*/  @!P0 NANOSLEEP.SYNCS 0x989680 ;  /* 0x009896800000895d */ /* 0x008fea0003900000 */
[----:B------:R-:W3:Y:S02]  /*9e70*/  @!P0 SYNCS.PHASECHK.TRANS64 P0, [R88+URZ+0xd0], R3 ;  /* 0x0000d003580085a7 */ /* 0x000ee400080010ff */
[----:B---3--:R-:W-:Y:S05]  /*9e80*/  @!P0 BRA `(.L_x_149) ;  /* 0xfffffffc00f08947 */ /* 0x008fea000383ffff */
[----:B------:R-:W-:Y:S05]  /*9e90*/  BRA `(.L_x_148) ;  /* 0xffffffe400407947 */ /* 0x000fea000383ffff */
        .weak           $__internal_0_$__cuda_sm10x_tcgen05_guardrail_trap_col_being_dealloced_not_returned_by_alloc
        .type           $__internal_0_$__cuda_sm10x_tcgen05_guardrail_trap_col_being_dealloced_not_returned_by_alloc,@function
        .size           $__internal_0_$__cuda_sm10x_tcgen05_guardrail_trap_col_being_dealloced_not_returned_by_alloc,($__internal_1_$__cuda_sm10x_tcgen05_guardrail_trap_phase_invalid_during_alloc - $__internal_0_$__cuda_sm10x_tcgen05_guardrail_trap_col_being_dealloced_not_returned_by_alloc)
$__internal_0_$__cuda_sm10x_tcgen05_guardrail_trap_col_being_dealloced_not_returned_by_alloc:
[----:B------:R-:W-:Y:S05]  /*9ea0*/  BPT.TRAP 0x1 ;  /* 0x000000040000795c */ /* 0x000fea0000300000 */
[----:B------:R-:W-:-:S04]  /*9eb0*/  HFMA2 R3, -RZ, RZ, 0, 0 ;  /* 0x00000000ff037431 */ /* 0x000fc800000001ff */
[----:B------:R-:W-:Y:S05]  /*9ec0*/  RET.REL.NODEC R2 `(_ZN7cutlass13device_kernelINS_4gemm6kernel13GemmUniversalIN4cute5tupleIJiiiiEEENS1_10collective13CollectiveMmaINS1_35MainloopSm100TmaUmmaWarpSpecializedILi13ELi2ELi4ENS5_IJNS4_1CILi2EEENSA_ILi1EEESC_EEEEENS5_IJNSA_ILi128EEESF_NSA_ILi64EEEEEENS_6half_tENS5_IJSC_llEEESI_SJ_NS4_8TiledMMAINS4_8MMA_AtomIJNS4_26SM100_MMA_F16BF16_2x1SM_SSISI_SI_fLi128ELi128ELNS4_4UMMA5MajorE1ELSO_1ELNSN_7ScaleInE0ELSP_0EEEEEENS4_6LayoutINS5_IJSC_SC_SC_EEENS5_IJNSA_ILi0EEESU_SU_EEEEENS5_IJNS4_10UnderscoreESX_SX_EEEEENS4_18SM100_TMA_2SM_LOADENS4_14ComposedLayoutINS4_7SwizzleILi3ELi4ELi3EEENS4_18smem_ptr_flag_bitsILi16EEENSS_INS5_IJSG_NSA_ILi8EEEEEENS5_IJSC_SG_EEEEEEEvNS4_8identityES10_S1A_vS1B_EENS_8epilogue10collective18CollectiveEpilogueINS1D_23Sm100TmaWarpSpecializedILi4ELi2ELi16ELb1ELb0EEEJNS5_IJSG_SF_SG_EEENS5_IJNSS_ISG_SC_EENSS_INS5_IJNSA_ILi16EEESB_EEES18_EEEEESI_NS5_IJlSC_lEEESI_S1O_NS1D_6fusion15FusionCallbacksIS1H_NS1P_17LinearCombinationISI_fSI_fLNS_15FloatRoundStyleE2EEES1I_S1N_JEEENS4_5SM1004TMEM4LOAD26SM100_TMEM_LOAD_32dp32b16xENS4_13SM90_TMA_LOADENS11_INS12_ILi1ELi4ELi3EEES15_NSS_INS5_IJS16_S1K_EEENS5_IJS1K_SC_EEEEEEENS4_39AutoVectorizingCopyWithAssumedAlignmentILi128EEENS4_14SM90_TMA_STOREES24_S26_S26_EEEvvEEEEvNT_6ParamsE) ;  /* 0xffffff60024c7950 */ /* 0x000fea0003c3ffff */
        .weak           $__internal_1_$__cuda_sm10x_tcgen05_guardrail_trap_phase_invalid_during_alloc
        .type           $__internal_1_$__cuda_sm10x_tcgen05_guardrail_trap_phase_invalid_during_alloc,@function
        .size           $__internal_1_$__cuda_sm10x_tcgen05_guardrail_trap_phase_invalid_during_alloc,($__internal_2_$__cuda_sm10x_tcgen05_guardrail_trap_unallocated_columns_being_dealloced - $__internal_1_$__cuda_sm10x_tcgen05_guardrail_trap_phase_invalid_during_alloc)
$__internal_1_$__cuda_sm10x_tcgen05_guardrail_trap_phase_invalid_during_alloc:
[----:B------:R-:W-:Y:S05]  /*9ed0*/  BPT.TRAP 0x1 ;  /* 0x000000040000795c */ /* 0x000fea0000300000 */
[----:B------:R-:W-:-:S04]  /*9ee0*/  MOV R3, 0x0 ;  /* 0x0000000000037802 */ /* 0x000fc80000000f00 */
[----:B------:R-:W-:Y:S05]  /*9ef0*/  RET.REL.NODEC R2 `(_ZN7cutlass13device_kernelINS_4gemm6kernel13GemmUniversalIN4cute5tupleIJiiiiEEENS1_10collective13CollectiveMmaINS1_35MainloopSm100TmaUmmaWarpSpecializedILi13ELi2ELi4ENS5_IJNS4_1CILi2EEENSA_ILi1EEESC_EEEEENS5_IJNSA_ILi128EEESF_NSA_ILi64EEEEEENS_6half_tENS5_IJSC_llEEESI_SJ_NS4_8TiledMMAINS4_8MMA_AtomIJNS4_26SM100_MMA_F16BF16_2x1SM_SSISI_SI_fLi128ELi128ELNS4_4UMMA5MajorE1ELSO_1ELNSN_7ScaleInE0ELSP_0EEEEEENS4_6LayoutINS5_IJSC_SC_SC_EEENS5_IJNSA_ILi0EEESU_SU_EEEEENS5_IJNS4_10UnderscoreESX_SX_EEEEENS4_18SM100_TMA_2SM_LOADENS4_14ComposedLayoutINS4_7SwizzleILi3ELi4ELi3EEENS4_18smem_ptr_flag_bitsILi16EEENSS_INS5_IJSG_NSA_ILi8EEEEEENS5_IJSC_SG_EEEEEEEvNS4_8identityES10_S1A_vS1B_EENS_8epilogue10collective18CollectiveEpilogueINS1D_23Sm100TmaWarpSpecializedILi4ELi2ELi16ELb1ELb0EEEJNS5_IJSG_SF_SG_EEENS5_IJNSS_ISG_SC_EENSS_INS5_IJNSA_ILi16EEESB_EEES18_EEEEESI_NS5_IJlSC_lEEESI_S1O_NS1D_6fusion15FusionCallbacksIS1H_NS1P_17LinearCombinationISI_fSI_fLNS_15FloatRoundStyleE2EEES1I_S1N_JEEENS4_5SM1004TMEM4LOAD26SM100_TMEM_LOAD_32dp32b16xENS4_13SM90_TMA_LOADENS11_INS12_ILi1ELi4ELi3EEES15_NSS_INS5_IJS16_S1K_EEENS5_IJS1K_SC_EEEEEEENS4_39AutoVectorizingCopyWithAssumedAlignmentILi128EEENS4_14SM90_TMA_STOREES24_S26_S26_EEEvvEEEEvNT_6ParamsE) ;  /* 0xffffff6002407950 */ /* 0x000fea0003c3ffff */
        .weak           $__internal_2_$__cuda_sm10x_tcgen05_guardrail_trap_unallocated_columns_being_dealloced
        .type           $__internal_2_$__cuda_sm10x_tcgen05_guardrail_trap_unallocated_columns_being_dealloced,@function
        .size           $__internal_2_$__cuda_sm10x_tcgen05_guardrail_trap_unallocated_columns_being_dealloced,(.L_x_225 - $__internal_2_$__cuda_sm10x_tcgen05_guardrail_trap_unallocated_columns_being_dealloced)
$__internal_2_$__cuda_sm10x_tcgen05_guardrail_trap_unallocated_columns_being_dealloced:
[----:B------:R-:W-:Y:S05]  /*9f00*/  BPT.TRAP 0x1 ;  /* 0x000000040000795c */ /* 0x000fea0000300000 */
[----:B------:R-:W-:-:S04]  /*9f10*/  HFMA2 R3, -RZ, RZ, 0, 0 ;  /* 0x00000000ff037431 */ /* 0x000fc800000001ff */
[----:B------:R-:W-:Y:S05]  /*9f20*/  RET.REL.NODEC R2 `(_ZN7cutlass13device_kernelINS_4gemm6kernel13GemmUniversalIN4cute5tupleIJiiiiEEENS1_10collective13CollectiveMmaINS1_35MainloopSm100TmaUmmaWarpSpecializedILi13ELi2ELi4ENS5_IJNS4_1CILi2EEENSA_ILi1EEESC_EEEEENS5_IJNSA_ILi128EEESF_NSA_ILi64EEEEEENS_6half_tENS5_IJSC_llEEESI_SJ_NS4_8TiledMMAINS4_8MMA_AtomIJNS4_26SM100_MMA_F16BF16_2x1SM_SSISI_SI_fLi128ELi128ELNS4_4UMMA5MajorE1ELSO_1ELNSN_7ScaleInE0ELSP_0EEEEEENS4_6LayoutINS5_IJSC_SC_SC_EEENS5_IJNSA_ILi0EEESU_SU_EEEEENS5_IJNS4_10UnderscoreESX_SX_EEEEENS4_18SM100_TMA_2SM_LOADENS4_14ComposedLayoutINS4_7SwizzleILi3ELi4ELi3EEENS4_18smem_ptr_flag_bitsILi16EEENSS_INS5_IJSG_NSA_ILi8EEEEEENS5_IJSC_SG_EEEEEEEvNS4_8identityES10_S1A_vS1B_EENS_8epilogue10collective18CollectiveEpilogueINS1D_23Sm100TmaWarpSpecializedILi4ELi2ELi16ELb1ELb0EEEJNS5_IJSG_SF_SG_EEENS5_IJNSS_ISG_SC_EENSS_INS5_IJNSA_ILi16EEESB_EEES18_EEEEESI_NS5_IJlSC_lEEESI_S1O_NS1D_6fusion15FusionCallbacksIS1H_NS1P_17LinearCombinationISI_fSI_fLNS_15FloatRoundStyleE2EEES1I_S1N_JEEENS4_5SM1004TMEM4LOAD26SM100_TMEM_LOAD_32dp32b16xENS4_13SM90_TMA_LOADENS11_INS12_ILi1ELi4ELi3EEES15_NSS_INS5_IJS16_S1K_EEENS5_IJS1K_SC_EEEEEEENS4_39AutoVectorizingCopyWithAssumedAlignmentILi128EEENS4_14SM90_TMA_STOREES24_S26_S26_EEEvvEEEEvNT_6ParamsE) ;  /* 0xffffff6002347950 */ /* 0x000fea0003c3ffff */
.L_x_224:
[----:B------:R-:W-:-:S00]  /*9f30*/  BRA `(.L_x_224) ;  /* 0xfffffffc00fc7947 */ /* 0x000fc0000383ffff */
[----:B------:R-:W-:-:S00]  /*9f40*/  NOP ;  /* 0x0000000000007918 */ /* 0x000fc00000000000 */
        /* <DEDUP_REMOVED lines=11> */
.L_x_225:


//--------------------- .nv.global.init           --------------------------
	.section	.nv.global.init,"aw",@progbits
.nv.global.init:
	.type		$str$27,@object
	.size		$str$27,($str$28 - $str$27)
$str$27:
        /*0000*/ 	.byte	0x28, 0x61, 0x64, 0x64, 0x72, 0x65, 0x73, 0x73, 0x20, 0x26, 0x20, 0x6d, 0x61, 0x73, 0x6b, 0x29
        /*0010*/ 	.byte	0x20, 0x3d, 0x3d, 0x20, 0x30, 0x00
	.type		$str$28,@object
	.size		$str$28,($str$26 - $str$28)
$str$28:
        /*0016*/ 	.byte	0x2f, 0x74, 0x6d, 0x70, 0x2f, 0x63, 0x75, 0x74, 0x6c, 0x61, 0x73, 0x73, 0x5f, 0x73, 0x77, 0x65
        /*0026*/ 	.byte	0x65, 0x70, 0x5f, 0x73, 0x72, 0x63, 0x2f, 0x69, 0x6e, 0x63, 0x6c, 0x75, 0x64, 0x65, 0x2f, 0x63
        /*0036*/ 	.byte	0x75, 0x74, 0x65, 0x2f, 0x70, 0x6f, 0x69, 0x6e, 0x74, 0x65, 0x72, 0x5f, 0x66, 0x6c, 0x61, 0x67
        /*0046*/ 	.byte	0x67, 0x65, 0x64, 0x2e, 0x68, 0x70, 0x70, 0x00
	.type		$str$26,@object
	.size		$str$26,($str$25 - $str$26)
$str$26:
        /*004e*/ 	.byte	0x2f, 0x74, 0x6d, 0x70, 0x2f, 0x63, 0x75, 0x74, 0x6c, 0x61, 0x73, 0x73, 0x5f, 0x73, 0x77, 0x65
        /*005e*/ 	.byte	0x65, 0x70, 0x5f, 0x73, 0x72, 0x63, 0x2f, 0x69, 0x6e, 0x63, 0x6c, 0x75, 0x64, 0x65, 0x2f, 0x63
        /*006e*/ 	.byte	0x75, 0x74, 0x65, 0x2f, 0x61, 0x74, 0x6f, 0x6d, 0x2f, 0x63, 0x6f, 0x70, 0x79, 0x5f, 0x74, 0x72
        /*007e*/ 	.byte	0x61, 0x69, 0x74, 0x73, 0x5f, 0x73, 0x6d, 0x31, 0x30, 0x30, 0x2e, 0x68, 0x70, 0x70, 0x00
	.type		$str$25,@object
	.size		$str$25,(__unnamed_1 - $str$25)
$str$25:
        /*008d*/ 	.byte	0x28, 0x28, 0x75, 0x69, 0x6e, 0x74, 0x33, 0x32, 0x5f, 0x74, 0x28, 0x74, 0x68, 0x72, 0x65, 0x61
        /*009d*/ 	.byte	0x64, 0x49, 0x64, 0x78, 0x2e, 0x78, 0x29, 0x20, 0x2f, 0x20, 0x33, 0x32, 0x29, 0x20, 0x25, 0x20
        /*00ad*/ 	.byte	0x34, 0x29, 0x20, 0x3d, 0x3d, 0x20, 0x28, 0x28, 0x28, 0x74, 0x6d, 0x65, 0x6d, 0x5f, 0x61, 0x64
        /*00bd*/ 	.byte	0x64, 0x72, 0x20, 0x3e, 0x3e, 0x20, 0x31, 0x36, 0x29, 0x20, 0x2f, 0x20, 0x33, 0x32, 0x29, 0x20
        /*00cd*/ 	.byte	0x25, 0x20, 0x34, 0x29, 0x00
	.type		__unnamed_1,@object
	.size		__unnamed_1,(__unnamed_2 - __unnamed_1)
__unnamed_1:
        /*00d2*/ 	.byte	0x61, 0x75, 0x74, 0x6f, 0x20, 0x63, 0x75, 0x74, 0x65, 0x3a, 0x3a, 0x61, 0x73, 0x5f, 0x70, 0x6f
        /* <DEDUP_REMOVED lines=24> */
        /*0262*/ 	.byte	0x34, 0x38, 0x3e, 0x3e, 0x3e, 0x3e, 0x5d, 0x00
	.type		__unnamed_2,@object
	.size		__unnamed_2,(.L_2 - __unnamed_2)
__unnamed_2:
        /* <DEDUP_REMOVED lines=40> */
        /*04ea*/ 	.byte	0x3a, 0x3a, 0x43, 0x3c, 0x30, 0x3e, 0x3e, 0x3e, 0x3e, 0x5d, 0x00
.L_2:


//--------------------- .nv.shared._ZN7cutlass13device_kernelINS_4gemm6kernel13GemmUniversalIN4cute5tupleIJiiiiEEENS1_10collective13CollectiveMmaINS1_35MainloopSm100TmaUmmaWarpSpecializedILi13ELi2ELi4ENS5_IJNS4_1CILi2EEENSA_ILi1EEESC_EEEEENS5_IJNSA_ILi128EEESF_NSA_ILi64EEEEEENS_6half_tENS5_IJSC_llEEESI_SJ_NS4_8TiledMMAINS4_8MMA_AtomIJNS4_26SM100_MMA_F16BF16_2x1SM_SSISI_SI_fLi128ELi128ELNS4_4UMMA5MajorE1ELSO_1ELNSN_7ScaleInE0ELSP_0EEEEEENS4_6LayoutINS5_IJSC_SC_SC_EEENS5_IJNSA_ILi0EEESU_SU_EEEEENS5_IJNS4_10UnderscoreESX_SX_EEEEENS4_18SM100_TMA_2SM_LOADENS4_14ComposedLayoutINS4_7SwizzleILi3ELi4ELi3EEENS4_18smem_ptr_flag_bitsILi16EEENSS_INS5_IJSG_NSA_ILi8EEEEEENS5_IJSC_SG_EEEEEEEvNS4_8identityES10_S1A_vS1B_EENS_8epilogue10collective18CollectiveEpilogueINS1D_23Sm100TmaWarpSpecializedILi4ELi2ELi16ELb1ELb0EEEJNS5_IJSG_SF_SG_EEENS5_IJNSS_ISG_SC_EENSS_INS5_IJNSA_ILi16EEESB_EEES18_EEEEESI_NS5_IJlSC_lEEESI_S1O_NS1D_6fusion15FusionCallbacksIS1H_NS1P_17LinearCombinationISI_fSI_fLNS_15FloatRoundStyleE2EEES1I_S1N_JEEENS4_5SM1004TMEM4LOAD26SM100_TMEM_LOAD_32dp32b16xENS4_13SM90_TMA_LOADENS11_INS12_ILi1ELi4ELi3EEES15_NSS_INS5_IJS16_S1K_EEENS5_IJS1K_SC_EEEEEEENS4_39AutoVectorizingCopyWithAssumedAlignmentILi128EEENS4_14SM90_TMA_STOREES24_S26_S26_EEEvvEEEEvNT_6ParamsE --------------------------
	.section	.nv.shared._ZN7cutlass13device_kernelINS_4gemm6kernel13GemmUniversalIN4cute5tupleIJiiiiEEENS1_10collective13CollectiveMmaINS1_35MainloopSm100TmaUmmaWarpSpecializedILi13ELi2ELi4ENS5_IJNS4_1CILi2EEENSA_ILi1EEESC_EEEEENS5_IJNSA_ILi128EEESF_NSA_ILi64EEEEEENS_6half_tENS5_IJSC_llEEESI_SJ_NS4_8TiledMMAINS4_8MMA_AtomIJNS4_26SM100_MMA_F16BF16_2x1SM_SSISI_SI_fLi128ELi128ELNS4_4UMMA5MajorE1ELSO_1ELNSN_7ScaleInE0ELSP_0EEEEEENS4_6LayoutINS5_IJSC_SC_SC_EEENS5_IJNSA_ILi0EEESU_SU_EEEEENS5_IJNS4_10UnderscoreESX_SX_EEEEENS4_18SM100_TMA_2SM_LOADENS4_14ComposedLayoutINS4_7SwizzleILi3ELi4ELi3EEENS4_18smem_ptr_flag_bitsILi16EEENSS_INS5_IJSG_NSA_ILi8EEEEEENS5_IJSC_SG_EEEEEEEvNS4_8identityES10_S1A_vS1B_EENS_8epilogue10collective18CollectiveEpilogueINS1D_23Sm100TmaWarpSpecializedILi4ELi2ELi16ELb1ELb0EEEJNS5_IJSG_SF_SG_EEENS5_IJNSS_ISG_SC_EENSS_INS5_IJNSA_ILi16EEESB_EEES18_EEEEESI_NS5_IJlSC_lEEESI_S1O_NS1D_6fusion15FusionCallbacksIS1H_NS1P_17LinearCombinationISI_fSI_fLNS_15FloatRoundStyleE2EEES1I_S1N_JEEENS4_5SM1004TMEM4LOAD26SM100_TMEM_LOAD_32dp32b16xENS4_13SM90_TMA_LOADENS11_INS12_ILi1ELi4ELi3EEES15_NSS_INS5_IJS16_S1K_EEENS5_IJS1K_SC_EEEEEEENS4_39AutoVectorizingCopyWithAssumedAlignmentILi128EEENS4_14SM90_TMA_STOREES24_S26_S26_EEEvvEEEEvNT_6ParamsE,"aw",@nobits
	.sectionflags	@""
	.align	16
	.zero		1024


//--------------------- .nv.shared.reserved.0     --------------------------
	.section	.nv.shared.reserved.0,"aw",@nobits
	.weak		__nv_reservedSMEM_offset_0_alias
	.size		__nv_reservedSMEM_offset_0_alias, 0, 64
	.other		__nv_reservedSMEM_offset_0_alias,@"STO_CUDA_RESERVED_SHARED STV_DEFAULT"
__nv_reservedSMEM_offset_0_alias:
	.zero		0
.nv.shared.reserved.0:
	.zero		64
	.weak		__nv_reservedSMEM_tcgen05_partition
	.type		__nv_reservedSMEM_tcgen05_partition,@object
	.size		__nv_reservedSMEM_tcgen05_partition,(.L_0 - __nv_reservedSMEM_tcgen05_partition)
__nv_reservedSMEM_tcgen05_partition:
	.zero		32
.L_0:


//--------------------- .nv.global                --------------------------
	.section	.nv.global,"aw",@nobits
.nv.global:
	.type		_ZN40_INTERNAL_5aa3b37a_4_k_cu_dbf26f28_270954cute1_E,@object
	.size		_ZN40_INTERNAL_5aa3b37a_4_k_cu_dbf26f28_270954cute1_E,(_ZN40_INTERNAL_5aa3b37a_4_k_cu_dbf26f28_270954cuda3std3__45__cpo6cbeginE - _ZN40_INTERNAL_5aa3b37a_4_k_cu_dbf26f28_270954cute1_E)
_ZN40_INTERNAL_5aa3b37a_4_k_cu_dbf26f28_270954cute1_E:
	.zero		1
	.type		_ZN40_INTERNAL_5aa3b37a_4_k_cu_dbf26f28_270954cuda3std3__45__cpo6cbeginE,@object
	.size		_ZN40_INTERNAL_5aa3b37a_4_k_cu_dbf26f28_270954cuda3std3__45__cpo6cbeginE,(_ZN40_INTERNAL_5aa3b37a_4_k_cu_dbf26f28_270954cuda3std3__48in_placeE - _ZN40_INTERNAL_5aa3b37a_4_k_cu_dbf26f28_270954cuda3std3__45__cpo6cbeginE)
_ZN40_INTERNAL_5aa3b37a_4_k_cu_dbf26f28_270954cuda3std3__45__cpo6cbeginE:
	.zero		1
	.type		_ZN40_INTERNAL_5aa3b37a_4_k_cu_dbf26f28_270954cuda3std3__48in_placeE,@object
	.size		_ZN40_INTERNAL_5aa3b37a_4_k_cu_dbf26f28_270954cuda3std3__48in_placeE,(_ZN40_INTERNAL_5aa3b37a_4_k_cu_dbf26f28_270954cuda3std6ranges3__45__cpo9iter_moveE - _ZN40_INTERNAL_5aa3b37a_4_k_cu_dbf26f28_270954cuda3std3__48in_placeE)
_ZN40_INTERNAL_5aa3b37a_4_k_cu_dbf26f28_270954cuda3std3__48in_placeE:
	.zero		1
	.type		_ZN40_INTERNAL_5aa3b37a_4_k_cu_dbf26f28_270954cuda3std6ranges3__45__cpo9iter_moveE,@object
	.size		_ZN40_INTERNAL_5aa3b37a_4_k_cu_dbf26f28_270954cuda3std6ranges3__45__cpo9iter_moveE,(_ZN40_INTERNAL_5aa3b37a_4_k_cu_dbf26f28_270954cuda3std3__45__cpo5beginE - _ZN40_INTERNAL_5aa3b37a_4_k_cu_dbf26f28_270954cuda3std6ranges3__45__cpo9iter_moveE)
_ZN40_INTERNAL_5aa3b37a_4_k_cu_dbf26f28_270954cuda3std6ranges3__45__cpo9iter_moveE:
	.zero		1
	.type		_ZN40_INTERNAL_5aa3b37a_4_k_cu_dbf26f28_270954cuda3std3__45__cpo5beginE,@object
	.size		_ZN40_INTERNAL_5aa3b37a_4_k_cu_dbf26f28_270954cuda3std3__45__cpo5beginE,(_ZN40_INTERNAL_5aa3b37a_4_k_cu_dbf26f28_270954cuda3std3__442_GLOBAL__N__5aa3b37a_4_k_cu_dbf26f28_270956ignoreE - _ZN40_INTERNAL_5aa3b37a_4_k_cu_dbf26f28_270954cuda3std3__45__cpo5beginE)
_ZN40_INTERNAL_5aa3b37a_4_k_cu_dbf26f28_270954cuda3std3__45__cpo5beginE:
	.zero		1
	.type		_ZN40_INTERNAL_5aa3b37a_4_k_cu_dbf26f28_270954cuda3std3__442_GLOBAL__N__5aa3b37a_4_k_cu_dbf26f28_270956ignoreE,@object
	.size		_ZN40_INTERNAL_5aa3b37a_4_k_cu_dbf26f28_270954cuda3std3__442_GLOBAL__N__5aa3b37a_4_k_cu_dbf26f28_270956ignoreE,(_ZN40_INTERNAL_5aa3b37a_4_k_cu_dbf26f28_270954cute7productE - _ZN40_INTERNAL_5aa3b37a_4_k_cu_dbf26f28_270954cuda3std3__442_GLOBAL__N__5aa3b37a_4_k_cu_dbf26f28_270956ignoreE)
_ZN40_INTERNAL_5aa3b37a_4_k_cu_dbf26f28_270954cuda3std3__442_GLOBAL__N__5aa3b37a_4_k_cu_dbf26f28_270956ignoreE:
	.zero		1
	.type		_ZN40_INTERNAL_5aa3b37a_4_k_cu_dbf26f28_270954cute7productE,@object
	.size		_ZN40_INTERNAL_5aa3b37a_4_k_cu_dbf26f28_270954cute7productE,(_ZN40_INTERNAL_5aa3b37a_4_k_cu_dbf26f28_270954cuda3std3__45__cpo3endE - _ZN40_INTERNAL_5aa3b37a_4_k_cu_dbf26f28_270954cute7productE)
_ZN40_INTERNAL_5aa3b37a_4_k_cu_dbf26f28_270954cute7productE:
	.zero		1
	.type		_ZN40_INTERNAL_5aa3b37a_4_k_cu_dbf26f28_270954cuda3std3__45__cpo3endE,@object
	.size		_ZN40_INTERNAL_5aa3b37a_4_k_cu_dbf26f28_270954cuda3std3__45__cpo3endE,(_ZN40_INTERNAL_5aa3b37a_4_k_cu_dbf26f28_270954cuda3std3__419piecewise_constructE - _ZN40_INTERNAL_5aa3b37a_4_k_cu_dbf26f28_270954cuda3std3__45__cpo3endE)
_ZN40_INTERNAL_5aa3b37a_4_k_cu_dbf26f28_270954cuda3std3__45__cpo3endE:
	.zero		1
	.type		_ZN40_INTERNAL_5aa3b37a_4_k_cu_dbf26f28_270954cuda3std3__419piecewise_constructE,@object
	.size		_ZN40_INTERNAL_5aa3b37a_4_k_cu_dbf26f28_270954cuda3std3__419piecewise_constructE,(_ZN40_INTERNAL_5aa3b37a_4_k_cu_dbf26f28_270954cuda3std3__45__cpo4cendE - _ZN40_INTERNAL_5aa3b37a_4_k_cu_dbf26f28_270954cuda3std3__419piecewise_constructE)
_ZN40_INTERNAL_5aa3b37a_4_k_cu_dbf26f28_270954cuda3std3__419piecewise_constructE:
	.zero		1
	.type		_ZN40_INTERNAL_5aa3b37a_4_k_cu_dbf26f28_270954cuda3std3__45__cpo4cendE,@object
	.size		_ZN40_INTERNAL_5aa3b37a_4_k_cu_dbf26f28_270954cuda3std3__45__cpo4cendE,(_ZN40_INTERNAL_5aa3b37a_4_k_cu_dbf26f28_270954cuda3std6ranges3__45__cpo4swapE - _ZN40_INTERNAL_5aa3b37a_4_k_cu_dbf26f28_270954cuda3std3__45__cpo4cendE)
_ZN40_INTERNAL_5aa3b37a_4_k_cu_dbf26f28_270954cuda3std3__45__cpo4cendE:
	.zero		1
	.type		_ZN40_INTERNAL_5aa3b37a_4_k_cu_dbf26f28_270954cuda3std6ranges3__45__cpo4swapE,@object
	.size		_ZN40_INTERNAL_5aa3b37a_4_k_cu_dbf26f28_270954cuda3std6ranges3__45__cpo4swapE,(.L_10 - _ZN40_INTERNAL_5aa3b37a_4_k_cu_dbf26f28_270954cuda3std6ranges3__45__cpo4swapE)
_ZN40_INTERNAL_5aa3b37a_4_k_cu_dbf26f28_270954cuda3std6ranges3__45__cpo4swapE:
	.zero		1
.L_10:


//--------------------- .nv.constant0._ZN7cutlass13device_kernelINS_4gemm6kernel13GemmUniversalIN4cute5tupleIJiiiiEEENS1_10collective13CollectiveMmaINS1_35MainloopSm100TmaUmmaWarpSpecializedILi13ELi2ELi4ENS5_IJNS4_1CILi2EEENSA_ILi1EEESC_EEEEENS5_IJNSA_ILi128EEESF_NSA_ILi64EEEEEENS_6half_tENS5_IJSC_llEEESI_SJ_NS4_8TiledMMAINS4_8MMA_AtomIJNS4_26SM100_MMA_F16BF16_2x1SM_SSISI_SI_fLi128ELi128ELNS4_4UMMA5MajorE1ELSO_1ELNSN_7ScaleInE0ELSP_0EEEEEENS4_6LayoutINS5_IJSC_SC_SC_EEENS5_IJNSA_ILi0EEESU_SU_EEEEENS5_IJNS4_10UnderscoreESX_SX_EEEEENS4_18SM100_TMA_2SM_LOADENS4_14ComposedLayoutINS4_7SwizzleILi3ELi4ELi3EEENS4_18smem_ptr_flag_bitsILi16EEENSS_INS5_IJSG_NSA_ILi8EEEEEENS5_IJSC_SG_EEEEEEEvNS4_8identityES10_S1A_vS1B_EENS_8epilogue10collective18CollectiveEpilogueINS1D_23Sm100TmaWarpSpecializedILi4ELi2ELi16ELb1ELb0EEEJNS5_IJSG_SF_SG_EEENS5_IJNSS_ISG_SC_EENSS_INS5_IJNSA_ILi16EEESB_EEES18_EEEEESI_NS5_IJlSC_lEEESI_S1O_NS1D_6fusion15FusionCallbacksIS1H_NS1P_17LinearCombinationISI_fSI_fLNS_15FloatRoundStyleE2EEES1I_S1N_JEEENS4_5SM1004TMEM4LOAD26SM100_TMEM_LOAD_32dp32b16xENS4_13SM90_TMA_LOADENS11_INS12_ILi1ELi4ELi3EEES15_NSS_INS5_IJS16_S1K_EEENS5_IJS1K_SC_EEEEEEENS4_39AutoVectorizingCopyWithAssumedAlignmentILi128EEENS4_14SM90_TMA_STOREES24_S26_S26_EEEvvEEEEvNT_6ParamsE --------------------------
	.section	.nv.constant0._ZN7cutlass13device_kernelINS_4gemm6kernel13GemmUniversalIN4cute5tupleIJiiiiEEENS1_10collective13CollectiveMmaINS1_35MainloopSm100TmaUmmaWarpSpecializedILi13ELi2ELi4ENS5_IJNS4_1CILi2EEENSA_ILi1EEESC_EEEEENS5_IJNSA_ILi128EEESF_NSA_ILi64EEEEEENS_6half_tENS5_IJSC_llEEESI_SJ_NS4_8TiledMMAINS4_8MMA_AtomIJNS4_26SM100_MMA_F16BF16_2x1SM_SSISI_SI_fLi128ELi128ELNS4_4UMMA5MajorE1ELSO_1ELNSN_7ScaleInE0ELSP_0EEEEEENS4_6LayoutINS5_IJSC_SC_SC_EEENS5_IJNSA_ILi0EEESU_SU_EEEEENS5_IJNS4_10UnderscoreESX_SX_EEEEENS4_18SM100_TMA_2SM_LOADENS4_14ComposedLayoutINS4_7SwizzleILi3ELi4ELi3EEENS4_18smem_ptr_flag_bitsILi16EEENSS_INS5_IJSG_NSA_ILi8EEEEEENS5_IJSC_SG_EEEEEEEvNS4_8identityES10_S1A_vS1B_EENS_8epilogue10collective18CollectiveEpilogueINS1D_23Sm100TmaWarpSpecializedILi4ELi2ELi16ELb1ELb0EEEJNS5_IJSG_SF_SG_EEENS5_IJNSS_ISG_SC_EENSS_INS5_IJNSA_ILi16EEESB_EEES18_EEEEESI_NS5_IJlSC_lEEESI_S1O_NS1D_6fusion15FusionCallbacksIS1H_NS1P_17LinearCombinationISI_fSI_fLNS_15FloatRoundStyleE2EEES1I_S1N_JEEENS4_5SM1004TMEM4LOAD26SM100_TMEM_LOAD_32dp32b16xENS4_13SM90_TMA_LOADENS11_INS12_ILi1ELi4ELi3EEES15_NSS_INS5_IJS16_S1K_EEENS5_IJS1K_SC_EEEEEEENS4_39AutoVectorizingCopyWithAssumedAlignmentILi128EEENS4_14SM90_TMA_STOREES24_S26_S26_EEEvvEEEEvNT_6ParamsE,"a",@progbits
	.sectionflags	@""
	.align	4
.nv.constant0._ZN7cutlass13device_kernelINS_4gemm6kernel13GemmUniversalIN4cute5tupleIJiiiiEEENS1_10collective13CollectiveMmaINS1_35MainloopSm100TmaUmmaWarpSpecializedILi13ELi2ELi4ENS5_IJNS4_1CILi2EEENSA_ILi1EEESC_EEEEENS5_IJNSA_ILi128EEESF_NSA_ILi64EEEEEENS_6half_tENS5_IJSC_llEEESI_SJ_NS4_8TiledMMAINS4_8MMA_AtomIJNS4_26SM100_MMA_F16BF16_2x1SM_SSISI_SI_fLi128ELi128ELNS4_4UMMA5MajorE1ELSO_1ELNSN_7ScaleInE0ELSP_0EEEEEENS4_6LayoutINS5_IJSC_SC_SC_EEENS5_IJNSA_ILi0EEESU_SU_EEEEENS5_IJNS4_10UnderscoreESX_SX_EEEEENS4_18SM100_TMA_2SM_LOADENS4_14ComposedLayoutINS4_7SwizzleILi3ELi4ELi3EEENS4_18smem_ptr_flag_bitsILi16EEENSS_INS5_IJSG_NSA_ILi8EEEEEENS5_IJSC_SG_EEEEEEEvNS4_8identityES10_S1A_vS1B_EENS_8epilogue10collective18CollectiveEpilogueINS1D_23Sm100TmaWarpSpecializedILi4ELi2ELi16ELb1ELb0EEEJNS5_IJSG_SF_SG_EEENS5_IJNSS_ISG_SC_EENSS_INS5_IJNSA_ILi16EEESB_EEES18_EEEEESI_NS5_IJlSC_lEEESI_S1O_NS1D_6fusion15FusionCallbacksIS1H_NS1P_17LinearCombinationISI_fSI_fLNS_15FloatRoundStyleE2EEES1I_S1N_JEEENS4_5SM1004TMEM4LOAD26SM100_TMEM_LOAD_32dp32b16xENS4_13SM90_TMA_LOADENS11_INS12_ILi1ELi4ELi3EEES15_NSS_INS5_IJS16_S1K_EEENS5_IJS1K_SC_EEEEEEENS4_39AutoVectorizingCopyWithAssumedAlignmentILi128EEENS4_14SM90_TMA_STOREES24_S26_S26_EEEvvEEEEvNT_6ParamsE:
	.zero		2944


//--------------------- SYMBOLS --------------------------

	.type		.nv.reservedSmem.offset0,@object
	.size		.nv.reservedSmem.offset0,0x4
	.type		.nv.reservedSmem.cap,@object
	.size		.nv.reservedSmem.cap,0x4
	.type		__assertfail,@function
